	.target	sm_90a

	.elftype	@"ET_EXEC"


//--------------------- .note.nv.tkinfo           --------------------------
	.section	.note.nv.tkinfo,"",@"SHT_NOTE"
	.sectionflags	@"SHF_NOTE_NV_TKINFO"
	.tkinfo
        /*0018*/ 	.word	0x00000002
        /*0030*/ 	.string	""
        /*0030*/ 	.string	"ptxas"
        /*0030*/ 	.string	"Cuda compilation tools, release 13.0, V13.0.88"
        /*0030*/ 	.string	"Build cuda_13.0.r13.0/compiler.36424714_0"
        /*0030*/ 	.string	"-arch sm_90a -m 64 "



//--------------------- .note.nv.cuinfo           --------------------------
	.section	.note.nv.cuinfo,"",@"SHT_NOTE"
	.sectionflags	@"SHF_NOTE_NV_CUINFO"
        /*0018*/ 	.short	0x0002
        /*001a*/ 	.short	0x005a
        /*001c*/ 	.short	0x0082
	.zero		2


//--------------------- .nv.info                  --------------------------
	.section	.nv.info,"",@"SHT_CUDA_INFO"
	.align	4


	//----- nvinfo : EIATTR_REGCOUNT
	.align		4
        /*0000*/ 	.byte	0x04, 0x2f
        /*0002*/ 	.short	(.L_15 - .L_14)
	.align		4
.L_14:
        /*0004*/ 	.word	index@(_ZN7cutlass13device_kernelINS_4gemm6kernel13GemmUniversalIN4cute5tupleIJiiiiEEENS1_10collective13CollectiveMmaINS1_34MainloopSm90TmaGmmaWarpSpecializedILi5ENS5_IJNS4_1CILi2EEENSA_ILi1EEESC_EEENS1_35KernelTmaWarpSpecializedCooperativeEEENS5_IJNSA_ILi384EEENSA_ILi256EEENSA_ILi32EEEEEENS_6half_tENS5_IJlSC_lEEESK_SL_NS4_8TiledMMAINS4_8MMA_AtomIJNS4_4SM904GMMA26MMA_64x256x16_F32F16F16_SSILNSP_5MajorE0ELSR_0ELNSP_7ScaleInE1ELSS_1EEEEEENS4_6LayoutISD_NS5_IJSC_NSA_ILi0EEESW_EEEEENS5_IJNS4_10UnderscoreESZ_SZ_EEEEENS4_13SM90_TMA_LOADENS4_14ComposedLayoutINS4_7SwizzleILi2ELi4ELi3EEENS4_18smem_ptr_flag_bitsILi16EEENSV_INS5_IJNSA_ILi8EEESI_EEENS5_IJSI_SC_EEEEEEEvNS4_8identityENS4_23SM90_TMA_LOAD_MULTICASTES1C_vS1D_EENS_8epilogue10collective6detail29Sm90TmaWarpSpecializedAdapterINS1H_15DefaultEpilogueISK_SL_SL_NS1G_6thread17LinearCombinationISK_Li1EffLNS1L_9ScaleType4KindE0ELNS_15FloatRoundStyleE2ESK_EENS1_15EpilogueDefaultEEEEEvvEEEEvNT_6ParamsE)
        /*0008*/ 	.word	0x000000a8


	//----- nvinfo : EIATTR_FRAME_SIZE
	.align		4
.L_15:
        /*000c*/ 	.byte	0x04, 0x11
        /*000e*/ 	.short	(.L_17 - .L_16)
	.align		4
.L_16:
        /*0010*/ 	.word	index@(_ZN7cutlass13device_kernelINS_4gemm6kernel13GemmUniversalIN4cute5tupleIJiiiiEEENS1_10collective13CollectiveMmaINS1_34MainloopSm90TmaGmmaWarpSpecializedILi5ENS5_IJNS4_1CILi2EEENSA_ILi1EEESC_EEENS1_35KernelTmaWarpSpecializedCooperativeEEENS5_IJNSA_ILi384EEENSA_ILi256EEENSA_ILi32EEEEEENS_6half_tENS5_IJlSC_lEEESK_SL_NS4_8TiledMMAINS4_8MMA_AtomIJNS4_4SM904GMMA26MMA_64x256x16_F32F16F16_SSILNSP_5MajorE0ELSR_0ELNSP_7ScaleInE1ELSS_1EEEEEENS4_6LayoutISD_NS5_IJSC_NSA_ILi0EEESW_EEEEENS5_IJNS4_10UnderscoreESZ_SZ_EEEEENS4_13SM90_TMA_LOADENS4_14ComposedLayoutINS4_7SwizzleILi2ELi4ELi3EEENS4_18smem_ptr_flag_bitsILi16EEENSV_INS5_IJNSA_ILi8EEESI_EEENS5_IJSI_SC_EEEEEEEvNS4_8identityENS4_23SM90_TMA_LOAD_MULTICASTES1C_vS1D_EENS_8epilogue10collective6detail29Sm90TmaWarpSpecializedAdapterINS1H_15DefaultEpilogueISK_SL_SL_NS1G_6thread17LinearCombinationISK_Li1EffLNS1L_9ScaleType4KindE0ELNS_15FloatRoundStyleE2ESK_EENS1_15EpilogueDefaultEEEEEvvEEEEvNT_6ParamsE)
        /*0014*/ 	.word	0x00000ac8


	//----- nvinfo : EIATTR_MIN_STACK_SIZE
	.align		4
.L_17:
        /*0018*/ 	.byte	0x04, 0x12
        /*001a*/ 	.short	(.L_19 - .L_18)
	.align		4
.L_18:
        /*001c*/ 	.word	index@(_ZN7cutlass13device_kernelINS_4gemm6kernel13GemmUniversalIN4cute5tupleIJiiiiEEENS1_10collective13CollectiveMmaINS1_34MainloopSm90TmaGmmaWarpSpecializedILi5ENS5_IJNS4_1CILi2EEENSA_ILi1EEESC_EEENS1_35KernelTmaWarpSpecializedCooperativeEEENS5_IJNSA_ILi384EEENSA_ILi256EEENSA_ILi32EEEEEENS_6half_tENS5_IJlSC_lEEESK_SL_NS4_8TiledMMAINS4_8MMA_AtomIJNS4_4SM904GMMA26MMA_64x256x16_F32F16F16_SSILNSP_5MajorE0ELSR_0ELNSP_7ScaleInE1ELSS_1EEEEEENS4_6LayoutISD_NS5_IJSC_NSA_ILi0EEESW_EEEEENS5_IJNS4_10UnderscoreESZ_SZ_EEEEENS4_13SM90_TMA_LOADENS4_14ComposedLayoutINS4_7SwizzleILi2ELi4ELi3EEENS4_18smem_ptr_flag_bitsILi16EEENSV_INS5_IJNSA_ILi8EEESI_EEENS5_IJSI_SC_EEEEEEEvNS4_8identityENS4_23SM90_TMA_LOAD_MULTICASTES1C_vS1D_EENS_8epilogue10collective6detail29Sm90TmaWarpSpecializedAdapterINS1H_15DefaultEpilogueISK_SL_SL_NS1G_6thread17LinearCombinationISK_Li1EffLNS1L_9ScaleType4KindE0ELNS_15FloatRoundStyleE2ESK_EENS1_15EpilogueDefaultEEEEEvvEEEEvNT_6ParamsE)
        /*0020*/ 	.word	0x00000ac8
.L_19:


//--------------------- .nv.compat                --------------------------
	.section	.nv.compat,"",@"SHT_CUDA_COMPAT_INFO"
	.align	4
        /*0000*/ 	.byte	0x02, 0x09, 0x01, 0x00, 0x02, 0x02, 0x04, 0x00, 0x02, 0x05, 0x05, 0x00, 0x03, 0x07, 0x01, 0x01
        /*0010*/ 	.byte	0x02, 0x03, 0x01, 0x00, 0x02, 0x06, 0x01, 0x00, 0x04, 0x0b, 0x08, 0x00, 0x00, 0x00, 0x00, 0x00
        /*0020*/ 	.byte	0x00, 0x00, 0x00, 0x00


//--------------------- .nv.info._ZN7cutlass13device_kernelINS_4gemm6kernel13GemmUniversalIN4cute5tupleIJiiiiEEENS1_10collective13CollectiveMmaINS1_34MainloopSm90TmaGmmaWarpSpecializedILi5ENS5_IJNS4_1CILi2EEENSA_ILi1EEESC_EEENS1_35KernelTmaWarpSpecializedCooperativeEEENS5_IJNSA_ILi384EEENSA_ILi256EEENSA_ILi32EEEEEENS_6half_tENS5_IJlSC_lEEESK_SL_NS4_8TiledMMAINS4_8MMA_AtomIJNS4_4SM904GMMA26MMA_64x256x16_F32F16F16_SSILNSP_5MajorE0ELSR_0ELNSP_7ScaleInE1ELSS_1EEEEEENS4_6LayoutISD_NS5_IJSC_NSA_ILi0EEESW_EEEEENS5_IJNS4_10UnderscoreESZ_SZ_EEEEENS4_13SM90_TMA_LOADENS4_14ComposedLayoutINS4_7SwizzleILi2ELi4ELi3EEENS4_18smem_ptr_flag_bitsILi16EEENSV_INS5_IJNSA_ILi8EEESI_EEENS5_IJSI_SC_EEEEEEEvNS4_8identityENS4_23SM90_TMA_LOAD_MULTICASTES1C_vS1D_EENS_8epilogue10collective6detail29Sm90TmaWarpSpecializedAdapterINS1H_15DefaultEpilogueISK_SL_SL_NS1G_6thread17LinearCombinationISK_Li1EffLNS1L_9ScaleType4KindE0ELNS_15FloatRoundStyleE2ESK_EENS1_15EpilogueDefaultEEEEEvvEEEEvNT_6ParamsE --------------------------
	.section	.nv.info._ZN7cutlass13device_kernelINS_4gemm6kernel13GemmUniversalIN4cute5tupleIJiiiiEEENS1_10collective13CollectiveMmaINS1_34MainloopSm90TmaGmmaWarpSpecializedILi5ENS5_IJNS4_1CILi2EEENSA_ILi1EEESC_EEENS1_35KernelTmaWarpSpecializedCooperativeEEENS5_IJNSA_ILi384EEENSA_ILi256EEENSA_ILi32EEEEEENS_6half_tENS5_IJlSC_lEEESK_SL_NS4_8TiledMMAINS4_8MMA_AtomIJNS4_4SM904GMMA26MMA_64x256x16_F32F16F16_SSILNSP_5MajorE0ELSR_0ELNSP_7ScaleInE1ELSS_1EEEEEENS4_6LayoutISD_NS5_IJSC_NSA_ILi0EEESW_EEEEENS5_IJNS4_10UnderscoreESZ_SZ_EEEEENS4_13SM90_TMA_LOADENS4_14ComposedLayoutINS4_7SwizzleILi2ELi4ELi3EEENS4_18smem_ptr_flag_bitsILi16EEENSV_INS5_IJNSA_ILi8EEESI_EEENS5_IJSI_SC_EEEEEEEvNS4_8identityENS4_23SM90_TMA_LOAD_MULTICASTES1C_vS1D_EENS_8epilogue10collective6detail29Sm90TmaWarpSpecializedAdapterINS1H_15DefaultEpilogueISK_SL_SL_NS1G_6thread17LinearCombinationISK_Li1EffLNS1L_9ScaleType4KindE0ELNS_15FloatRoundStyleE2ESK_EENS1_15EpilogueDefaultEEEEEvvEEEEvNT_6ParamsE,"",@"SHT_CUDA_INFO"
	.sectionflags	@""
	.align	4


	//----- nvinfo : EIATTR_CUDA_API_VERSION
	.align		4
        /*0000*/ 	.byte	0x04, 0x37
        /*0002*/ 	.short	(.L_21 - .L_20)
.L_20:
        /*0004*/ 	.word	0x00000082


	//----- nvinfo : EIATTR_KPARAM_INFO
	.align		4
.L_21:
        /*0008*/ 	.byte	0x04, 0x17
        /*000a*/ 	.short	(.L_23 - .L_22)
.L_22:
        /*000c*/ 	.word	0x00000000
        /*0010*/ 	.short	0x0000
        /*0012*/ 	.short	0x0070
        /*0014*/ 	.byte	0x00, 0xf0, 0x01, 0x10


	//----- nvinfo : EIATTR_SPARSE_MMA_MASK
	.align		4
.L_23:
        /*0018*/ 	.byte	0x03, 0x50
        /*001a*/ 	.short	0x0000


	//----- nvinfo : EIATTR_MAXREG_COUNT
	.align		4
        /*001c*/ 	.byte	0x03, 0x1b
        /*001e*/ 	.short	0x00a8


	//----- nvinfo : EIATTR_NUM_BARRIERS
	.align		4
        /*0020*/ 	.byte	0x02, 0x4c
        /*0022*/ 	.byte	0x01
	.zero		1


	//----- nvinfo : EIATTR_EXTERNS
	.align		4
        /*0024*/ 	.byte	0x04, 0x0f
        /*0026*/ 	.short	(.L_25 - .L_24)


	//   ....[0]....
	.align		4
.L_24:
        /*0028*/ 	.word	index@(__assertfail)


	//----- nvinfo : EIATTR_ANNOTATIONS
	.align		4
.L_25:
        /*002c*/ 	.byte	0x04, 0x55
        /*002e*/ 	.short	(.L_27 - .L_26)


	//   ....[0]....
.L_26:
        /*0030*/ 	.word	0x00000001
        /*0034*/ 	.byte	0x10, 0x0a, 0x00, 0x00, 0x01, 0x00, 0x00, 0x00, 0x30, 0x0a, 0x00, 0x00, 0x01, 0x00, 0x00, 0x00
        /* <DEDUP_REMOVED lines=1039> */
        /*4134*/ 	.byte	0x30, 0x2e, 0x02, 0x00, 0x01, 0x00, 0x00, 0x00, 0x50, 0x2e, 0x02, 0x00


	//----- nvinfo : EIATTR_MERCURY_ISA_VERSION
	.align		4
.L_27:
        /*4140*/ 	.byte	0x03, 0x5f
        /*4142*/ 	.short	0x0101


	//----- nvinfo : EIATTR_INT_WARP_WIDE_INSTR_OFFSETS
	.align		4
        /*4144*/ 	.byte	0x04, 0x31
        /*4146*/ 	.short	(.L_29 - .L_28)


	//   ....[0]....
.L_28:
        /*4148*/ 	.word	0x000005a0


	//   ....[1]....
        /*414c*/ 	.word	0x000005b0


	//   ....[2]....
        /*4150*/ 	.word	0x00000720


	//----- nvinfo : EIATTR_COOP_GROUP_MASK_REGIDS
	.align		4
.L_29:
        /*4154*/ 	.byte	0x04, 0x29
        /*4156*/ 	.short	(.L_31 - .L_30)


	//   ....[0]....
.L_30:
        /*4158*/ 	.word	0xffffffff


	//   ....[1]....
        /*415c*/ 	.word	0xffffffff


	//   ....[2]....
        /*4160*/ 	.word	0xffffffff


	//   ....[3]....
        /*4164*/ 	.word	0xffffffff


	//   ....[4]....
        /*4168*/ 	.word	0xffffffff


	//   ....[5]....
        /*416c*/ 	.word	0xffffffff


	//----- nvinfo : EIATTR_COOP_GROUP_INSTR_OFFSETS
	.align		4
.L_31:
        /*4170*/ 	.byte	0x04, 0x28
        /*4172*/ 	.short	(.L_33 - .L_32)


	//   ....[0]....
.L_32:
        /*4174*/ 	.word	0x00000070


	//   ....[1]....
        /*4178*/ 	.word	0x00000080


	//   ....[2]....
        /*417c*/ 	.word	0x000001a0


	//   ....[3]....
        /*4180*/ 	.word	0x000003f0


	//   ....[4]....
        /*4184*/ 	.word	0x00000860


	//   ....[5]....
        /*4188*/ 	.word	0x00001430


	//----- nvinfo : EIATTR_REG_RECONFIG
	.align		4
.L_33:
        /*418c*/ 	.byte	0x01, 0x54
	.zero		2


	//----- nvinfo : EIATTR_SYSCALL_OFFSETS
	.align		4
        /*4190*/ 	.byte	0x04, 0x46
        /*4192*/ 	.short	(.L_35 - .L_34)


	//   ....[0]....
.L_34:
        /*4194*/ 	.word	0x000015e0


	//----- nvinfo : EIATTR_MBARRIER_INSTR_OFFSETS
	.align		4
.L_35:
        /*4198*/ 	.byte	0x04, 0x39
        /*419a*/ 	.short	(.L_37 - .L_36)


	//   ....[0]....
.L_36:
        /*419c*/ 	.word	0x00000320
        /*41a0*/ 	.word	0x000000ff
        /*41a4*/ 	.word	0x00000000
        /*41a8*/ 	.short	0x0100
        /*41aa*/ 	.byte	0x08
	.zero		1


	//   ....[1]....
        /*41ac*/ 	.word	0x00000330
        /*41b0*/ 	.word	0x000000ff
        /*41b4*/ 	.word	0x00000028
        /*41b8*/ 	.short	0x0100
        /*41ba*/ 	.byte	0x08
	.zero		1


	//   ....[2]....
        /*41bc*/ 	.word	0x00000340
        /*41c0*/ 	.word	0x000000ff
        /*41c4*/ 	.word	0x00000008
        /*41c8*/ 	.short	0x0100
        /*41ca*/ 	.byte	0x08
	.zero		1


	//   ....[3]....
        /*41cc*/ 	.word	0x00000350
        /*41d0*/ 	.word	0x000000ff
        /*41d4*/ 	.word	0x00000030
        /*41d8*/ 	.short	0x0100
        /*41da*/ 	.byte	0x08
	.zero		1


	//   ....[4]....
        /*41dc*/ 	.word	0x00000360
        /*41e0*/ 	.word	0x000000ff
        /*41e4*/ 	.word	0x00000010
        /*41e8*/ 	.short	0x0100
        /*41ea*/ 	.byte	0x08
	.zero		1


	//   ....[5]....
        /*41ec*/ 	.word	0x00000370
        /*41f0*/ 	.word	0x000000ff
        /*41f4*/ 	.word	0x00000038
        /*41f8*/ 	.short	0x0100
        /*41fa*/ 	.byte	0x08
	.zero		1


	//   ....[6]....
        /*41fc*/ 	.word	0x00000380
        /*4200*/ 	.word	0x000000ff
        /*4204*/ 	.word	0x00000018
        /*4208*/ 	.short	0x0100
        /*420a*/ 	.byte	0x08
	.zero		1


	//   ....[7]....
        /*420c*/ 	.word	0x00000390
        /*4210*/ 	.word	0x000000ff
        /*4214*/ 	.word	0x00000040
        /*4218*/ 	.short	0x0100
        /*421a*/ 	.byte	0x08
	.zero		1


	//   ....[8]....
        /*421c*/ 	.word	0x000003a0
        /*4220*/ 	.word	0x000000ff
        /*4224*/ 	.word	0x00000020
        /*4228*/ 	.short	0x0100
        /*422a*/ 	.byte	0x08
	.zero		1


	//   ....[9]....
        /*422c*/ 	.word	0x000003b0
        /*4230*/ 	.word	0x000000ff
        /*4234*/ 	.word	0x00000048
        /*4238*/ 	.short	0x0100
        /*423a*/ 	.byte	0x08
	.zero		1


	//   ....[10]....
        /*423c*/ 	.word	0x00000790
        /*4240*/ 	.word	0x000000ff
        /*4244*/ 	.word	0x00000060
        /*4248*/ 	.short	0x0100
        /*424a*/ 	.byte	0x06
	.zero		1


	//   ....[11]....
        /*424c*/ 	.word	0x000007c0
        /*4250*/ 	.word	0x000000ff
        /*4254*/ 	.word	0x00000068
        /*4258*/ 	.short	0x0100
        /*425a*/ 	.byte	0x06
	.zero		1


	//   ....[12]....
        /*425c*/ 	.word	0x00001680
        /*4260*/ 	.word	0x00000003
        /*4264*/ 	.word	0x00000000
        /*4268*/ 	.short	0x010a
        /*426a*/ 	.byte	0x3f
	.zero		1


	//   ....[13]....
        /*426c*/ 	.word	0x000016c0
        /*4270*/ 	.word	0x00000003
        /*4274*/ 	.word	0x00000000
        /*4278*/ 	.short	0x010a
        /*427a*/ 	.byte	0x3f
	.zero		1


	//   ....[14]....
        /*427c*/ 	.word	0x00004550
        /*4280*/ 	.word	0x000000ff
        /*4284*/ 	.word	0x00000000
        /*4288*/ 	.short	0x010a
        /*428a*/ 	.byte	0x08
	.zero		1


	//   ....[15]....
        /*428c*/ 	.word	0x00004590
        /*4290*/ 	.word	0x000000ff
        /*4294*/ 	.word	0x00000000
        /*4298*/ 	.short	0x010a
        /*429a*/ 	.byte	0x08
	.zero		1


	//   ....[16]....
        /*429c*/ 	.word	0x00008b00
        /*42a0*/ 	.word	0x00000004
        /*42a4*/ 	.word	0x00000000
        /*42a8*/ 	.short	0x0101
        /*42aa*/ 	.byte	0x3f
	.zero		1


	//   ....[17]....
        /*42ac*/ 	.word	0x00008cd0
        /*42b0*/ 	.word	0x00000000
        /*42b4*/ 	.word	0x00000000
        /*42b8*/ 	.short	0x0101
        /*42ba*/ 	.byte	0x3f
	.zero		1


	//   ....[18]....
        /*42bc*/ 	.word	0x000229c0
        /*42c0*/ 	.word	0x0000000f
        /*42c4*/ 	.word	0x00000028
        /*42c8*/ 	.short	0x010a
        /*42ca*/ 	.byte	0x3f
	.zero		1


	//   ....[19]....
        /*42cc*/ 	.word	0x00022d50
        /*42d0*/ 	.word	0x00000002
        /*42d4*/ 	.word	0x00000068
        /*42d8*/ 	.short	0x0101
        /*42da*/ 	.byte	0x3f
	.zero		1


	//   ....[20]....
        /*42dc*/ 	.word	0x00023560
        /*42e0*/ 	.word	0x00000004
        /*42e4*/ 	.word	0x00000000
        /*42e8*/ 	.short	0x010a
        /*42ea*/ 	.byte	0x3f
	.zero		1


	//   ....[21]....
        /*42ec*/ 	.word	0x000235f0
        /*42f0*/ 	.word	0x00000003
        /*42f4*/ 	.word	0x00000000
        /*42f8*/ 	.short	0x010a
        /*42fa*/ 	.byte	0x3f
	.zero		1


	//   ....[22]....
        /*42fc*/ 	.word	0x00023680
        /*4300*/ 	.word	0x00000003
        /*4304*/ 	.word	0x00000000
        /*4308*/ 	.short	0x010a
        /*430a*/ 	.byte	0x3f
	.zero		1


	//   ....[23]....
        /*430c*/ 	.word	0x00023710
        /*4310*/ 	.word	0x00000003
        /*4314*/ 	.word	0x00000000
        /*4318*/ 	.short	0x010a
        /*431a*/ 	.byte	0x3f
	.zero		1


	//   ....[24]....
        /*431c*/ 	.word	0x000237a0
        /*4320*/ 	.word	0x00000003
        /*4324*/ 	.word	0x00000000
        /*4328*/ 	.short	0x010a
        /*432a*/ 	.byte	0x3f
	.zero		1


	//   ....[25]....
        /*432c*/ 	.word	0x00023800
        /*4330*/ 	.word	0x00000003
        /*4334*/ 	.word	0x00000000
        /*4338*/ 	.short	0x010a
        /*433a*/ 	.byte	0x3f
	.zero		1


	//   ....[26]....
        /*433c*/ 	.word	0x00023860
        /*4340*/ 	.word	0x00000006
        /*4344*/ 	.word	0x00000000
        /*4348*/ 	.short	0x010a
        /*434a*/ 	.byte	0x3f
	.zero		1


	//   ....[27]....
        /*434c*/ 	.word	0x00023930
        /*4350*/ 	.word	0x0000000f
        /*4354*/ 	.word	0x00000028
        /*4358*/ 	.short	0x010a
        /*435a*/ 	.byte	0x3f
	.zero		1


	//   ....[28]....
        /*435c*/ 	.word	0x00023a00
        /*4360*/ 	.word	0x00000004
        /*4364*/ 	.word	0x00000000
        /*4368*/ 	.short	0x010a
        /*436a*/ 	.byte	0x3f
	.zero		1


	//   ....[29]....
        /*436c*/ 	.word	0x00023a50
        /*4370*/ 	.word	0x00000003
        /*4374*/ 	.word	0x00000000
        /*4378*/ 	.short	0x010a
        /*437a*/ 	.byte	0x3f
	.zero		1


	//   ....[30]....
        /*437c*/ 	.word	0x00023aa0
        /*4380*/ 	.word	0x00000003
        /*4384*/ 	.word	0x00000000
        /*4388*/ 	.short	0x010a
        /*438a*/ 	.byte	0x3f
	.zero		1


	//   ....[31]....
        /*438c*/ 	.word	0x00023af0
        /*4390*/ 	.word	0x00000003
        /*4394*/ 	.word	0x00000000
        /*4398*/ 	.short	0x010a
        /*439a*/ 	.byte	0x3f
	.zero		1


	//----- nvinfo : EIATTR_NUM_MBARRIERS
	.align		4
.L_37:
        /*439c*/ 	.byte	0x03, 0x38
        /*439e*/ 	.short	0x000c


	//----- nvinfo : EIATTR_EXIT_INSTR_OFFSETS
	.align		4
        /*43a0*/ 	.byte	0x04, 0x1c
        /*43a2*/ 	.short	(.L_39 - .L_38)


	//   ....[0]....
.L_38:
        /*43a4*/ 	.word	0x00000ac0


	//   ....[1]....
        /*43a8*/ 	.word	0x00001350


	//   ....[2]....
        /*43ac*/ 	.word	0x00022030


	//   ....[3]....
        /*43b0*/ 	.word	0x00022650


	//   ....[4]....
        /*43b4*/ 	.word	0x000237f0


	//----- nvinfo : EIATTR_MAX_THREADS
	.align		4
.L_39:
        /*43b8*/ 	.byte	0x04, 0x05
        /*43ba*/ 	.short	(.L_41 - .L_40)
.L_40:
        /*43bc*/ 	.word	0x00000180
        /*43c0*/ 	.word	0x00000001
        /*43c4*/ 	.word	0x00000001


	//----- nvinfo : EIATTR_CRS_STACK_SIZE
	.align		4
.L_41:
        /*43c8*/ 	.byte	0x04, 0x1e
        /*43ca*/ 	.short	(.L_43 - .L_42)
.L_42:
        /*43cc*/ 	.word	0x00000000


	//----- nvinfo : EIATTR_CBANK_PARAM_SIZE
	.align		4
.L_43:
        /*43d0*/ 	.byte	0x03, 0x19
        /*43d2*/ 	.short	0x0470


	//----- nvinfo : EIATTR_PARAM_CBANK
	.align		4
        /*43d4*/ 	.byte	0x04, 0x0a
        /*43d6*/ 	.short	(.L_45 - .L_44)
	.align		4
.L_44:
        /*43d8*/ 	.word	index@(.nv.constant0._ZN7cutlass13device_kernelINS_4gemm6kernel13GemmUniversalIN4cute5tupleIJiiiiEEENS1_10collective13CollectiveMmaINS1_34MainloopSm90TmaGmmaWarpSpecializedILi5ENS5_IJNS4_1CILi2EEENSA_ILi1EEESC_EEENS1_35KernelTmaWarpSpecializedCooperativeEEENS5_IJNSA_ILi384EEENSA_ILi256EEENSA_ILi32EEEEEENS_6half_tENS5_IJlSC_lEEESK_SL_NS4_8TiledMMAINS4_8MMA_AtomIJNS4_4SM904GMMA26MMA_64x256x16_F32F16F16_SSILNSP_5MajorE0ELSR_0ELNSP_7ScaleInE1ELSS_1EEEEEENS4_6LayoutISD_NS5_IJSC_NSA_ILi0EEESW_EEEEENS5_IJNS4_10UnderscoreESZ_SZ_EEEEENS4_13SM90_TMA_LOADENS4_14ComposedLayoutINS4_7SwizzleILi2ELi4ELi3EEENS4_18smem_ptr_flag_bitsILi16EEENSV_INS5_IJNSA_ILi8EEESI_EEENS5_IJSI_SC_EEEEEEEvNS4_8identityENS4_23SM90_TMA_LOAD_MULTICASTES1C_vS1D_EENS_8epilogue10collective6detail29Sm90TmaWarpSpecializedAdapterINS1H_15DefaultEpilogueISK_SL_SL_NS1G_6thread17LinearCombinationISK_Li1EffLNS1L_9ScaleType4KindE0ELNS_15FloatRoundStyleE2ESK_EENS1_15EpilogueDefaultEEEEEvvEEEEvNT_6ParamsE)
        /*43dc*/ 	.short	0x0210
        /*43de*/ 	.short	0x0470


	//----- nvinfo : EIATTR_SW_WAR
	.align		4
.L_45:
        /*43e0*/ 	.byte	0x04, 0x36
        /*43e2*/ 	.short	(.L_47 - .L_46)
.L_46:
        /*43e4*/ 	.word	0x00000008
.L_47:


//--------------------- .nv.callgraph             --------------------------
	.section	.nv.callgraph,"",@"SHT_CUDA_CALLGRAPH"
	.align	4
	.sectionentsize	8
	.align		4
        /*0000*/ 	.word	0x00000000
	.align		4
        /*0004*/ 	.word	0xffffffff
	.align		4
        /*0008*/ 	.word	index@(_ZN7cutlass13device_kernelINS_4gemm6kernel13GemmUniversalIN4cute5tupleIJiiiiEEENS1_10collective13CollectiveMmaINS1_34MainloopSm90TmaGmmaWarpSpecializedILi5ENS5_IJNS4_1CILi2EEENSA_ILi1EEESC_EEENS1_35KernelTmaWarpSpecializedCooperativeEEENS5_IJNSA_ILi384EEENSA_ILi256EEENSA_ILi32EEEEEENS_6half_tENS5_IJlSC_lEEESK_SL_NS4_8TiledMMAINS4_8MMA_AtomIJNS4_4SM904GMMA26MMA_64x256x16_F32F16F16_SSILNSP_5MajorE0ELSR_0ELNSP_7ScaleInE1ELSS_1EEEEEENS4_6LayoutISD_NS5_IJSC_NSA_ILi0EEESW_EEEEENS5_IJNS4_10UnderscoreESZ_SZ_EEEEENS4_13SM90_TMA_LOADENS4_14ComposedLayoutINS4_7SwizzleILi2ELi4ELi3EEENS4_18smem_ptr_flag_bitsILi16EEENSV_INS5_IJNSA_ILi8EEESI_EEENS5_IJSI_SC_EEEEEEEvNS4_8identityENS4_23SM90_TMA_LOAD_MULTICASTES1C_vS1D_EENS_8epilogue10collective6detail29Sm90TmaWarpSpecializedAdapterINS1H_15DefaultEpilogueISK_SL_SL_NS1G_6thread17LinearCombinationISK_Li1EffLNS1L_9ScaleType4KindE0ELNS_15FloatRoundStyleE2ESK_EENS1_15EpilogueDefaultEEEEEvvEEEEvNT_6ParamsE)
	.align		4
        /*000c*/ 	.word	index@(__assertfail)
	.align		4
        /*0010*/ 	.word	0x00000000
	.align		4
        /*0014*/ 	.word	0xfffffffe
	.align		4
        /*0018*/ 	.word	0x00000000
	.align		4
        /*001c*/ 	.word	0xfffffffd
	.align		4
        /*0020*/ 	.word	0x00000000
	.align		4
        /*0024*/ 	.word	0xfffffffc


//--------------------- .nv.constant4             --------------------------
	.section	.nv.constant4,"a",@progbits
	.align	8
	.align		8
.nv.constant4:
        /*0000*/ 	.dword	__assertfail
	.align		8
        /*0008*/ 	.dword	__unnamed_1
	.align		8
        /*0010*/ 	.dword	_ZN39_INTERNAL_96c6b28c_4_k_cu_72a96e62_66734cuda3std3__45__cpo5beginE
	.align		8
        /*0018*/ 	.dword	_ZN39_INTERNAL_96c6b28c_4_k_cu_72a96e62_66734cuda3std3__45__cpo3endE
	.align		8
        /*0020*/ 	.dword	_ZN39_INTERNAL_96c6b28c_4_k_cu_72a96e62_66734cuda3std3__45__cpo6cbeginE
	.align		8
        /*0028*/ 	.dword	_ZN39_INTERNAL_96c6b28c_4_k_cu_72a96e62_66734cuda3std3__45__cpo4cendE
	.align		8
        /*0030*/ 	.dword	_ZN39_INTERNAL_96c6b28c_4_k_cu_72a96e62_66734cuda3std3__441_GLOBAL__N__96c6b28c_4_k_cu_72a96e62_66736ignoreE
	.align		8
        /*0038*/ 	.dword	_ZN39_INTERNAL_96c6b28c_4_k_cu_72a96e62_66734cuda3std3__419piecewise_constructE
	.align		8
        /*0040*/ 	.dword	_ZN39_INTERNAL_96c6b28c_4_k_cu_72a96e62_66734cuda3std3__48in_placeE
	.align		8
        /*0048*/ 	.dword	_ZN39_INTERNAL_96c6b28c_4_k_cu_72a96e62_66734cuda3std6ranges3__45__cpo4swapE
	.align		8
        /*0050*/ 	.dword	_ZN39_INTERNAL_96c6b28c_4_k_cu_72a96e62_66734cuda3std6ranges3__45__cpo9iter_moveE
	.align		8
        /*0058*/ 	.dword	_ZN39_INTERNAL_96c6b28c_4_k_cu_72a96e62_66734cute7productE
	.align		8
        /*0060*/ 	.dword	_ZN39_INTERNAL_96c6b28c_4_k_cu_72a96e62_66734cute1_E
	.align		8
        /*0068*/ 	.dword	$str$22
	.align		8
        /*0070*/ 	.dword	$str$23


//--------------------- .text._ZN7cutlass13device_kernelINS_4gemm6kernel13GemmUniversalIN4cute5tupleIJiiiiEEENS1_10collective13CollectiveMmaINS1_34MainloopSm90TmaGmmaWarpSpecializedILi5ENS5_IJNS4_1CILi2EEENSA_ILi1EEESC_EEENS1_35KernelTmaWarpSpecializedCooperativeEEENS5_IJNSA_ILi384EEENSA_ILi256EEENSA_ILi32EEEEEENS_6half_tENS5_IJlSC_lEEESK_SL_NS4_8TiledMMAINS4_8MMA_AtomIJNS4_4SM904GMMA26MMA_64x256x16_F32F16F16_SSILNSP_5MajorE0ELSR_0ELNSP_7ScaleInE1ELSS_1EEEEEENS4_6LayoutISD_NS5_IJSC_NSA_ILi0EEESW_EEEEENS5_IJNS4_10UnderscoreESZ_SZ_EEEEENS4_13SM90_TMA_LOADENS4_14ComposedLayoutINS4_7SwizzleILi2ELi4ELi3EEENS4_18smem_ptr_flag_bitsILi16EEENSV_INS5_IJNSA_ILi8EEESI_EEENS5_IJSI_SC_EEEEEEEvNS4_8identityENS4_23SM90_TMA_LOAD_MULTICASTES1C_vS1D_EENS_8epilogue10collective6detail29Sm90TmaWarpSpecializedAdapterINS1H_15DefaultEpilogueISK_SL_SL_NS1G_6thread17LinearCombinationISK_Li1EffLNS1L_9ScaleType4KindE0ELNS_15FloatRoundStyleE2ESK_EENS1_15EpilogueDefaultEEEEEvvEEEEvNT_6ParamsE --------------------------
	.section	.text._ZN7cutlass13device_kernelINS_4gemm6kernel13GemmUniversalIN4cute5tupleIJiiiiEEENS1_10collective13CollectiveMmaINS1_34MainloopSm90TmaGmmaWarpSpecializedILi5ENS5_IJNS4_1CILi2EEENSA_ILi1EEESC_EEENS1_35KernelTmaWarpSpecializedCooperativeEEENS5_IJNSA_ILi384EEENSA_ILi256EEENSA_ILi32EEEEEENS_6half_tENS5_IJlSC_lEEESK_SL_NS4_8TiledMMAINS4_8MMA_AtomIJNS4_4SM904GMMA26MMA_64x256x16_F32F16F16_SSILNSP_5MajorE0ELSR_0ELNSP_7ScaleInE1ELSS_1EEEEEENS4_6LayoutISD_NS5_IJSC_NSA_ILi0EEESW_EEEEENS5_IJNS4_10UnderscoreESZ_SZ_EEEEENS4_13SM90_TMA_LOADENS4_14ComposedLayoutINS4_7SwizzleILi2ELi4ELi3EEENS4_18smem_ptr_flag_bitsILi16EEENSV_INS5_IJNSA_ILi8EEESI_EEENS5_IJSI_SC_EEEEEEEvNS4_8identityENS4_23SM90_TMA_LOAD_MULTICASTES1C_vS1D_EENS_8epilogue10collective6detail29Sm90TmaWarpSpecializedAdapterINS1H_15DefaultEpilogueISK_SL_SL_NS1G_6thread17LinearCombinationISK_Li1EffLNS1L_9ScaleType4KindE0ELNS_15FloatRoundStyleE2ESK_EENS1_15EpilogueDefaultEEEEEvvEEEEvNT_6ParamsE,"ax",@progbits
	.align	128
.text._ZN7cutlass13device_kernelINS_4gemm6kernel13GemmUniversalIN4cute5tupleIJiiiiEEENS1_10collective13CollectiveMmaINS1_34MainloopSm90TmaGmmaWarpSpecializedILi5ENS5_IJNS4_1CILi2EEENSA_ILi1EEESC_EEENS1_35KernelTmaWarpSpecializedCooperativeEEENS5_IJNSA_ILi384EEENSA_ILi256EEENSA_ILi32EEEEEENS_6half_tENS5_IJlSC_lEEESK_SL_NS4_8TiledMMAINS4_8MMA_AtomIJNS4_4SM904GMMA26MMA_64x256x16_F32F16F16_SSILNSP_5MajorE0ELSR_0ELNSP_7ScaleInE1ELSS_1EEEEEENS4_6LayoutISD_NS5_IJSC_NSA_ILi0EEESW_EEEEENS5_IJNS4_10UnderscoreESZ_SZ_EEEEENS4_13SM90_TMA_LOADENS4_14ComposedLayoutINS4_7SwizzleILi2ELi4ELi3EEENS4_18smem_ptr_flag_bitsILi16EEENSV_INS5_IJNSA_ILi8EEESI_EEENS5_IJSI_SC_EEEEEEEvNS4_8identityENS4_23SM90_TMA_LOAD_MULTICASTES1C_vS1D_EENS_8epilogue10collective6detail29Sm90TmaWarpSpecializedAdapterINS1H_15DefaultEpilogueISK_SL_SL_NS1G_6thread17LinearCombinationISK_Li1EffLNS1L_9ScaleType4KindE0ELNS_15FloatRoundStyleE2ESK_EENS1_15EpilogueDefaultEEEEEvvEEEEvNT_6ParamsE:
        .type           _ZN7cutlass13device_kernelINS_4gemm6kernel13GemmUniversalIN4cute5tupleIJiiiiEEENS1_10collective13CollectiveMmaINS1_34MainloopSm90TmaGmmaWarpSpecializedILi5ENS5_IJNS4_1CILi2EEENSA_ILi1EEESC_EEENS1_35KernelTmaWarpSpecializedCooperativeEEENS5_IJNSA_ILi384EEENSA_ILi256EEENSA_ILi32EEEEEENS_6half_tENS5_IJlSC_lEEESK_SL_NS4_8TiledMMAINS4_8MMA_AtomIJNS4_4SM904GMMA26MMA_64x256x16_F32F16F16_SSILNSP_5MajorE0ELSR_0ELNSP_7ScaleInE1ELSS_1EEEEEENS4_6LayoutISD_NS5_IJSC_NSA_ILi0EEESW_EEEEENS5_IJNS4_10UnderscoreESZ_SZ_EEEEENS4_13SM90_TMA_LOADENS4_14ComposedLayoutINS4_7SwizzleILi2ELi4ELi3EEENS4_18smem_ptr_flag_bitsILi16EEENSV_INS5_IJNSA_ILi8EEESI_EEENS5_IJSI_SC_EEEEEEEvNS4_8identityENS4_23SM90_TMA_LOAD_MULTICASTES1C_vS1D_EENS_8epilogue10collective6detail29Sm90TmaWarpSpecializedAdapterINS1H_15DefaultEpilogueISK_SL_SL_NS1G_6thread17LinearCombinationISK_Li1EffLNS1L_9ScaleType4KindE0ELNS_15FloatRoundStyleE2ESK_EENS1_15EpilogueDefaultEEEEEvvEEEEvNT_6ParamsE,@function
        .size           _ZN7cutlass13device_kernelINS_4gemm6kernel13GemmUniversalIN4cute5tupleIJiiiiEEENS1_10collective13CollectiveMmaINS1_34MainloopSm90TmaGmmaWarpSpecializedILi5ENS5_IJNS4_1CILi2EEENSA_ILi1EEESC_EEENS1_35KernelTmaWarpSpecializedCooperativeEEENS5_IJNSA_ILi384EEENSA_ILi256EEENSA_ILi32EEEEEENS_6half_tENS5_IJlSC_lEEESK_SL_NS4_8TiledMMAINS4_8MMA_AtomIJNS4_4SM904GMMA26MMA_64x256x16_F32F16F16_SSILNSP_5MajorE0ELSR_0ELNSP_7ScaleInE1ELSS_1EEEEEENS4_6LayoutISD_NS5_IJSC_NSA_ILi0EEESW_EEEEENS5_IJNS4_10UnderscoreESZ_SZ_EEEEENS4_13SM90_TMA_LOADENS4_14ComposedLayoutINS4_7SwizzleILi2ELi4ELi3EEENS4_18smem_ptr_flag_bitsILi16EEENSV_INS5_IJNSA_ILi8EEESI_EEENS5_IJSI_SC_EEEEEEEvNS4_8identityENS4_23SM90_TMA_LOAD_MULTICASTES1C_vS1D_EENS_8epilogue10collective6detail29Sm90TmaWarpSpecializedAdapterINS1H_15DefaultEpilogueISK_SL_SL_NS1G_6thread17LinearCombinationISK_Li1EffLNS1L_9ScaleType4KindE0ELNS_15FloatRoundStyleE2ESK_EENS1_15EpilogueDefaultEEEEEvvEEEEvNT_6ParamsE,(.L_x_339 - _ZN7cutlass13device_kernelINS_4gemm6kernel13GemmUniversalIN4cute5tupleIJiiiiEEENS1_10collective13CollectiveMmaINS1_34MainloopSm90TmaGmmaWarpSpecializedILi5ENS5_IJNS4_1CILi2EEENSA_ILi1EEESC_EEENS1_35KernelTmaWarpSpecializedCooperativeEEENS5_IJNSA_ILi384EEENSA_ILi256EEENSA_ILi32EEEEEENS_6half_tENS5_IJlSC_lEEESK_SL_NS4_8TiledMMAINS4_8MMA_AtomIJNS4_4SM904GMMA26MMA_64x256x16_F32F16F16_SSILNSP_5MajorE0ELSR_0ELNSP_7ScaleInE1ELSS_1EEEEEENS4_6LayoutISD_NS5_IJSC_NSA_ILi0EEESW_EEEEENS5_IJNS4_10UnderscoreESZ_SZ_EEEEENS4_13SM90_TMA_LOADENS4_14ComposedLayoutINS4_7SwizzleILi2ELi4ELi3EEENS4_18smem_ptr_flag_bitsILi16EEENSV_INS5_IJNSA_ILi8EEESI_EEENS5_IJSI_SC_EEEEEEEvNS4_8identityENS4_23SM90_TMA_LOAD_MULTICASTES1C_vS1D_EENS_8epilogue10collective6detail29Sm90TmaWarpSpecializedAdapterINS1H_15DefaultEpilogueISK_SL_SL_NS1G_6thread17LinearCombinationISK_Li1EffLNS1L_9ScaleType4KindE0ELNS_15FloatRoundStyleE2ESK_EENS1_15EpilogueDefaultEEEEEvvEEEEvNT_6ParamsE)
        .other          _ZN7cutlass13device_kernelINS_4gemm6kernel13GemmUniversalIN4cute5tupleIJiiiiEEENS1_10collective13CollectiveMmaINS1_34MainloopSm90TmaGmmaWarpSpecializedILi5ENS5_IJNS4_1CILi2EEENSA_ILi1EEESC_EEENS1_35KernelTmaWarpSpecializedCooperativeEEENS5_IJNSA_ILi384EEENSA_ILi256EEENSA_ILi32EEEEEENS_6half_tENS5_IJlSC_lEEESK_SL_NS4_8TiledMMAINS4_8MMA_AtomIJNS4_4SM904GMMA26MMA_64x256x16_F32F16F16_SSILNSP_5MajorE0ELSR_0ELNSP_7ScaleInE1ELSS_1EEEEEENS4_6LayoutISD_NS5_IJSC_NSA_ILi0EEESW_EEEEENS5_IJNS4_10UnderscoreESZ_SZ_EEEEENS4_13SM90_TMA_LOADENS4_14ComposedLayoutINS4_7SwizzleILi2ELi4ELi3EEENS4_18smem_ptr_flag_bitsILi16EEENSV_INS5_IJNSA_ILi8EEESI_EEENS5_IJSI_SC_EEEEEEEvNS4_8identityENS4_23SM90_TMA_LOAD_MULTICASTES1C_vS1D_EENS_8epilogue10collective6detail29Sm90TmaWarpSpecializedAdapterINS1H_15DefaultEpilogueISK_SL_SL_NS1G_6thread17LinearCombinationISK_Li1EffLNS1L_9ScaleType4KindE0ELNS_15FloatRoundStyleE2ESK_EENS1_15EpilogueDefaultEEEEEvvEEEEvNT_6ParamsE,@"STO_CUDA_ENTRY STV_DEFAULT"
_ZN7cutlass13device_kernelINS_4gemm6kernel13GemmUniversalIN4cute5tupleIJiiiiEEENS1_10collective13CollectiveMmaINS1_34MainloopSm90TmaGmmaWarpSpecializedILi5ENS5_IJNS4_1CILi2EEENSA_ILi1EEESC_EEENS1_35KernelTmaWarpSpecializedCooperativeEEENS5_IJNSA_ILi384EEENSA_ILi256EEENSA_ILi32EEEEEENS_6half_tENS5_IJlSC_lEEESK_SL_NS4_8TiledMMAINS4_8MMA_AtomIJNS4_4SM904GMMA26MMA_64x256x16_F32F16F16_SSILNSP_5MajorE0ELSR_0ELNSP_7ScaleInE1ELSS_1EEEEEENS4_6LayoutISD_NS5_IJSC_NSA_ILi0EEESW_EEEEENS5_IJNS4_10UnderscoreESZ_SZ_EEEEENS4_13SM90_TMA_LOADENS4_14ComposedLayoutINS4_7SwizzleILi2ELi4ELi3EEENS4_18smem_ptr_flag_bitsILi16EEENSV_INS5_IJNSA_ILi8EEESI_EEENS5_IJSI_SC_EEEEEEEvNS4_8identityENS4_23SM90_TMA_LOAD_MULTICASTES1C_vS1D_EENS_8epilogue10collective6detail29Sm90TmaWarpSpecializedAdapterINS1H_15DefaultEpilogueISK_SL_SL_NS1G_6thread17LinearCombinationISK_Li1EffLNS1L_9ScaleType4KindE0ELNS_15FloatRoundStyleE2ESK_EENS1_15EpilogueDefaultEEEEEvvEEEEvNT_6ParamsE:
[----:B------:R-:W0:Y:S02]  /*0000*/  LDC R1, c[0x0][0x28] ;  /* 0x00000a00ff017b82 */ /* 0x000e240000000800 */
[----:B0-----:R-:W-:Y:S01]  /*0010*/  VIADD R1, R1, 0xfffff538 ;  /* 0xfffff53801017836 */ /* 0x001fe20000000000 */
[----:B------:R-:W0:Y:S01]  /*0020*/  S2R R4, SR_TID.X ;  /* 0x0000000000047919 */ /* 0x000e220000002100 */
[----:B------:R-:W-:Y:S01]  /*0030*/  ELECT P0, URZ, PT ;  /* 0x00000000003f782f */ /* 0x000fe20003800000 */
[----:B------:R-:W-:Y:S01]  /*0040*/  BSSY B0, `(.L_x_0) ;  /* 0x0000015000007945 */ /* 0x000fe20003800000 */
[--C-:B0-----:R-:W-:Y:S02]  /*0050*/  SHF.R.U32.HI R0, RZ, 0x5, R4.reuse ;  /* 0x00000005ff007819 */ /* 0x101fe40000011604 */
[----:B------:R-:W-:-:S03]  /*0060*/  SHF.R.U32.HI R2, RZ, 0x7, R4 ;  /* 0x00000007ff027819 */ /* 0x000fc60000011604 */
[----:B------:R-:W0:Y:S04]  /*0070*/  SHFL.IDX PT, R3, R0, RZ, 0x1f ;  /* 0x00001fff00037589 */ /* 0x000e2800000e0000 */
[----:B------:R-:W1:Y:S01]  /*0080*/  SHFL.IDX PT, R2, R2, RZ, 0x1f ;  /* 0x00001fff02027589 */ /* 0x000e6200000e0000 */
[----:B0-----:R-:W-:Y:S02]  /*0090*/  R2UR UR9, R3 ;  /* 0x00000000030972ca */ /* 0x001fe400000e0000 */
[----:B-1----:R-:W-:-:S11]  /*00a0*/  R2UR UR5, R2 ;  /* 0x00000000020572ca */ /* 0x002fd600000e0000 */
[----:B------:R-:W-:Y:S02]  /*00b0*/  USHF.R.S32.HI UR4, URZ, 0x1f, UR9 ;  /* 0x0000001f3f047899 */ /* 0x000fe40008011409 */
[----:B------:R-:W-:Y:S02]  /*00c0*/  ISETP.NE.OR P0, PT, RZ, UR9, !P0 ;  /* 0x00000009ff007c0c */ /* 0x000fe4000c705670 */
[----:B------:R-:W-:-:S04]  /*00d0*/  ULEA.HI UR4, UR4, UR9, URZ, 0x2 ;  /* 0x0000000904047291 */ /* 0x000fc8000f8f103f */
[----:B------:R-:W-:-:S04]  /*00e0*/  ULOP3.LUT UR4, UR4, 0xfffffffc, URZ, 0xc0, !UPT ;  /* 0xfffffffc04047892 */ /* 0x000fc8000f8ec03f */
[----:B------:R-:W-:-:S03]  /*00f0*/  UIADD3 UR9, UR9, -UR4, URZ ;  /* 0x8000000409097290 */ /* 0x000fc6000fffe03f */
[----:B------:R-:W-:Y:S09]  /*0100*/  @P0 BRA `(.L_x_1) ;  /* 0x0000000000200947 */ /* 0x000ff20003800000 */
[----:B------:R-:W-:Y:S02]  /*0110*/  ULDC.64 UR6, c[0x0][0x198] ;  /* 0x0000660000067ab9 */ /* 0x000fe40000000a00 */
[----:B------:R-:W-:Y:S02]  /*0120*/  UIADD3 UR10, UP0, UR6, 0xf0, URZ ;  /* 0x000000f0060a7890 */ /* 0x000fe4000ff1e03f */
[----:B------:R-:W-:Y:S02]  /*0130*/  UIADD3 UR6, UP1, UR6, 0x1f0, URZ ;  /* 0x000001f006067890 */ /* 0x000fe4000ff3e03f */
[----:B------:R-:W-:Y:S02]  /*0140*/  UIADD3.X UR11, URZ, UR7, URZ, UP0, !UPT ;  /* 0x000000073f0b7290 */ /* 0x000fe400087fe43f */
[----:B------:R-:W-:-:S07]  /*0150*/  UIADD3.X UR7, URZ, UR7, URZ, UP1, !UPT ;  /* 0x000000073f077290 */ /* 0x000fce0008ffe43f */
[----:B------:R0:W-:Y:S02]  /*0160*/  UTMACCTL.PF [UR10] ;  /* 0x000000000a0079b9 */ /* 0x0001e40008040000 */
[----:B------:R0:W-:Y:S02]  /*0170*/  UTMACCTL.PF [UR6] ;  /* 0x00000000060079b9 */ /* 0x0001e40008040000 */
[----:B0-----:R-:W-:Y:S01]  /*0180*/  NOP ;  /* 0x0000000000007918 */ /* 0x001fe20000000000 */
.L_x_1:
[----:B------:R-:W-:Y:S05]  /*0190*/  BSYNC B0 ;  /* 0x0000000000007941 */ /* 0x000fea0003800000 */
.L_x_0:
[----:B------:R-:W0:Y:S01]  /*01a0*/  SHFL.IDX PT, R2, R0, RZ, 0x1f ;  /* 0x00001fff00027589 */ /* 0x000e2200000e0000 */
[----:B------:R-:W-:Y:S01]  /*01b0*/  UISETP.NE.AND UP0, UPT, UR9, 0x3, UPT ;  /* 0x000000030900788c */ /* 0x000fe2000bf05270 */
[----:B------:R-:W-:Y:S01]  /*01c0*/  ISETP.NE.AND P1, PT, RZ, UR5, PT ;  /* 0x00000005ff007c0c */ /* 0x000fe2000bf25270 */
[----:B------:R-:W-:Y:S02]  /*01d0*/  UIADD3 UR16, UR5, -0x1, URZ ;  /* 0xffffffff05107890 */ /* 0x000fe4000fffe03f */
[----:B------:R-:W-:Y:S02]  /*01e0*/  UISETP.EQ.OR UP0, UPT, UR9, URZ, !UP0 ;  /* 0x0000003f0900728c */ /* 0x000fe4000c702670 */
[----:B------:R-:W-:Y:S02]  /*01f0*/  UISETP.GE.U32.AND UP1, UPT, UR16, 0x2, UPT ;  /* 0x000000021000788c */ /* 0x000fe4000bf26070 */
[----:B------:R-:W-:-:S04]  /*0200*/  UISETP.EQ.AND UP0, UPT, UR5, URZ, UP0 ;  /* 0x0000003f0500728c */ /* 0x000fc80008702270 */
[----:B------:R-:W-:-:S04]  /*0210*/  USEL UR40, URZ, 0x1, !UP0 ;  /* 0x000000013f287887 */ /* 0x000fc8000c000000 */
[----:B------:R-:W-:Y:S01]  /*0220*/  USEL UR40, UR40, 0x2, UP1 ;  /* 0x0000000228287887 */ /* 0x000fe20008800000 */
[----:B0-----:R-:W-:-:S13]  /*0230*/  ISETP.NE.AND P0, PT, R2, RZ, PT ;  /* 0x000000ff0200720c */ /* 0x001fda0003f05270 */
[----:B------:R-:W-:Y:S05]  /*0240*/  @P0 BRA `(.L_x_2) ;  /* 0x0000000000600947 */ /* 0x000fea0003800000 */
[----:B------:R-:W0:Y:S01]  /*0250*/  S2UR UR8, SR_CgaCtaId ;  /* 0x00000000000879c3 */ /* 0x000e220000008800 */
[----:B------:R-:W-:Y:S01]  /*0260*/  UMOV UR4, 0x400 ;  /* 0x0000040000047882 */ /* 0x000fe20000000000 */
[----:B------:R-:W-:Y:S01]  /*0270*/  UMOV UR5, 0x1 ;  /* 0x0000000100057882 */ /* 0x000fe20000000000 */
[----:B------:R-:W-:Y:S01]  /*0280*/  UMOV UR6, 0x4 ;  /* 0x0000000400067882 */ /* 0x000fe20000000000 */
[----:B------:R-:W-:Y:S01]  /*0290*/  ELECT P0, URZ, PT ;  /* 0x00000000003f782f */ /* 0x000fe20003800000 */
[----:B------:R-:W-:-:S04]  /*02a0*/  UIADD3 UR6, -UR6, 0x100000, URZ ;  /* 0x0010000006067890 */ /* 0x000fc8000fffe13f */
[----:B------:R-:W-:Y:S02]  /*02b0*/  USHF.L.U32 UR7, UR6, 0xb, URZ ;  /* 0x0000000b06077899 */ /* 0x000fe4000800063f */
[----:B------:R-:W-:Y:S02]  /*02c0*/  USHF.L.U32 UR6, UR6, 0x1, URZ ;  /* 0x0000000106067899 */ /* 0x000fe4000800063f */
[----:B0-----:R-:W-:Y:S02]  /*02d0*/  ULEA UR8, UR8, UR4, 0x18 ;  /* 0x0000000408087291 */ /* 0x001fe4000f8ec03f */
[----:B------:R-:W-:-:S04]  /*02e0*/  UIADD3 UR4, -UR5, 0x100000, URZ ;  /* 0x0010000005047890 */ /* 0x000fc8000fffe13f */
[----:B------:R-:W-:Y:S02]  /*02f0*/  USHF.L.U32 UR5, UR4, 0xb, URZ ;  /* 0x0000000b04057899 */ /* 0x000fe4000800063f */
[----:B------:R-:W-:Y:S01]  /*0300*/  USHF.L.U32 UR4, UR4, 0x1, URZ ;  /* 0x0000000104047899 */ /* 0x000fe2000800063f */
[----:B------:R-:W0:Y:S11]  /*0310*/  FENCE.VIEW.ASYNC.S ;  /* 0x00000000000073c6 */ /* 0x000e360000000000 */
[----:B0-----:R0:W1:Y:S01]  /*0320*/  SYNCS.EXCH.64 URZ, [UR8], UR4 ;  /* 0x00000004083f75b2 */ /* 0x0010620008000100 */
[----:B------:R0:W2:Y:S01]  /*0330*/  SYNCS.EXCH.64 URZ, [UR8+0x28], UR6 ;  /* 0x00002806083f75b2 */ /* 0x0000a20008000100 */
[----:B------:R0:W3:Y:S01]  /*0340*/  SYNCS.EXCH.64 URZ, [UR8+0x8], UR4 ;  /* 0x00000804083f75b2 */ /* 0x0000e20008000100 */
[----:B------:R0:W4:Y:S01]  /*0350*/  SYNCS.EXCH.64 URZ, [UR8+0x30], UR6 ;  /* 0x00003006083f75b2 */ /* 0x0001220008000100 */
[----:B------:R0:W0:Y:S01]  /*0360*/  SYNCS.EXCH.64 URZ, [UR8+0x10], UR4 ;  /* 0x00001004083f75b2 */ /* 0x0000220008000100 */
[----:B------:R0:W0:Y:S01]  /*0370*/  SYNCS.EXCH.64 URZ, [UR8+0x38], UR6 ;  /* 0x00003806083f75b2 */ /* 0x0000220008000100 */
[----:B------:R0:W0:Y:S01]  /*0380*/  SYNCS.EXCH.64 URZ, [UR8+0x18], UR4 ;  /* 0x00001804083f75b2 */ /* 0x0000220008000100 */
[----:B------:R0:W0:Y:S01]  /*0390*/  SYNCS.EXCH.64 URZ, [UR8+0x40], UR6 ;  /* 0x00004006083f75b2 */ /* 0x0000220008000100 */
[----:B------:R0:W0:Y:S01]  /*03a0*/  SYNCS.EXCH.64 URZ, [UR8+0x20], UR4 ;  /* 0x00002004083f75b2 */ /* 0x0000220008000100 */
[----:B------:R0:W0:Y:S01]  /*03b0*/  SYNCS.EXCH.64 URZ, [UR8+0x48], UR6 ;  /* 0x00004806083f75b2 */ /* 0x0000220008000100 */
[----:B------:R-:W-:Y:S01]  /*03c0*/  NOP ;  /* 0x0000000000007918 */ /* 0x000fe20000000000 */
.L_x_2:
[----:B------:R-:W5:Y:S01]  /*03d0*/  S2UR UR13, SR_CTAID.X ;  /* 0x00000000000d79c3 */ /* 0x000f620000002500 */
[----:B------:R-:W-:Y:S01]  /*03e0*/  SHF.R.S32.HI R3, RZ, 0x1f, R4 ;  /* 0x0000001fff037819 */ /* 0x000fe20000011404 */
[----:B------:R5:W1:Y:S01]  /*03f0*/  SHFL.IDX PT, R6, R0, RZ, 0x1f ;  /* 0x00001fff00067589 */ /* 0x000a6200000e0000 */
[----:B0-----:R-:W-:Y:S01]  /*0400*/  ULDC UR4, c[0x0][0x150] ;  /* 0x0000540000047ab9 */ /* 0x001fe20000000800 */
[----:B------:R-:W-:Y:S02]  /*0410*/  ELECT P0, URZ, PT ;  /* 0x00000000003f782f */ /* 0x000fe40003800000 */
[----:B------:R-:W-:Y:S01]  /*0420*/  LEA.HI R3, R3, R4, RZ, 0x7 ;  /* 0x0000000403037211 */ /* 0x000fe200078f38ff */
[----:B------:R-:W-:Y:S01]  /*0430*/  ULDC UR5, c[0x0][0x154] ;  /* 0x0000550000057ab9 */ /* 0x000fe20000000800 */
[----:B------:R-:W-:Y:S01]  /*0440*/  SHF.R.S32.HI R7, RZ, 0x1f, R2 ;  /* 0x0000001fff077819 */ /* 0x000fe20000011402 */
[----:B------:R-:W0:Y:S01]  /*0450*/  S2UR UR10, SR_CTAID.Y ;  /* 0x00000000000a79c3 */ /* 0x000e220000002600 */
[----:B------:R-:W-:Y:S01]  /*0460*/  LOP3.LUT R3, R3, 0xffffff80, RZ, 0xc0, !PT ;  /* 0xffffff8003037812 */ /* 0x000fe200078ec0ff */
[----:B------:R-:W-:Y:S01]  /*0470*/  ULDC UR8, c[0x0][0x144] ;  /* 0x0000510000087ab9 */ /* 0x000fe20000000800 */
[----:B------:R-:W-:Y:S01]  /*0480*/  LEA.HI R7, R7, R2, RZ, 0x2 ;  /* 0x0000000207077211 */ /* 0x000fe200078f10ff */
[----:B------:R-:W-:Y:S01]  /*0490*/  NOP ;  /* 0x0000000000007918 */ /* 0x000fe20000000000 */
[----:B------:R-:W-:Y:S01]  /*04a0*/  NOP ;  /* 0x0000000000007918 */ /* 0x000fe20000000000 */
[----:B------:R-:W-:Y:S01]  /*04b0*/  IMAD.IADD R3, R4, 0x1, -R3 ;  /* 0x0000000104037824 */ /* 0x000fe200078e0a03 */
[----:B------:R-:W-:Y:S01]  /*04c0*/  LOP3.LUT R7, R7, 0x3ffffffc, RZ, 0xc0, !PT ;  /* 0x3ffffffc07077812 */ /* 0x000fe200078ec0ff */
[----:B------:R-:W-:Y:S01]  /*04d0*/  ULDC UR11, c[0x0][0x148] ;  /* 0x00005200000b7ab9 */ /* 0x000fe20000000800 */
[----:B------:R-:W-:-:S02]  /*04e0*/  IMAD.MOV.U32 R17, RZ, RZ, 0x1 ;  /* 0x00000001ff117424 */ /* 0x000fc400078e00ff */
[----:B------:R-:W-:Y:S01]  /*04f0*/  SHF.R.S32.HI R4, RZ, 0x1f, R3 ;  /* 0x0000001fff047819 */ /* 0x000fe20000011403 */
[----:B------:R-:W-:-:S03]  /*0500*/  IMAD.IADD R2, R2, 0x1, -R7 ;  /* 0x0000000102027824 */ /* 0x000fc600078e0a07 */
[----:B------:R-:W-:Y:S02]  /*0510*/  LEA.HI R4, R4, R3, RZ, 0x3 ;  /* 0x0000000304047211 */ /* 0x000fe400078f18ff */
[----:B-----5:R-:W-:Y:S02]  /*0520*/  I2FP.F32.U32 R5, UR13 ;  /* 0x0000000d00057c45 */ /* 0x020fe40008201000 */
[--C-:B------:R-:W-:Y:S02]  /*0530*/  SHF.R.S32.HI R0, RZ, 0x3, R4.reuse ;  /* 0x00000003ff007819 */ /* 0x100fe40000011404 */
[----:B-1----:R-:W-:Y:S01]  /*0540*/  ISETP.NE.OR P0, PT, R6, RZ, !P0 ;  /* 0x000000ff0600720c */ /* 0x002fe20004705670 */
[----:B------:R-:W-:Y:S01]  /*0550*/  FMUL R8, R5, UR4 ;  /* 0x0000000405087c20 */ /* 0x000fe20008400000 */
[----:B------:R-:W-:-:S04]  /*0560*/  SHF.R.S32.HI R5, RZ, 0x1f, R4 ;  /* 0x0000001fff057819 */ /* 0x000fc80000011404 */
[----:B------:R-:W-:Y:S01]  /*0570*/  LEA.HI R5, R5, R0, RZ, 0x2 ;  /* 0x0000000005057211 */ /* 0x000fe200078f10ff */
[----:B------:R-:W1:Y:S03]  /*0580*/  F2I.U32.TRUNC.NTZ R8, R8 ;  /* 0x0000000800087305 */ /* 0x000e66000020f000 */
[----:B------:R-:W-:-:S03]  /*0590*/  LOP3.LUT R5, R5, 0xfffffffc, RZ, 0xc0, !PT ;  /* 0xfffffffc05057812 */ /* 0x000fc600078ec0ff */
[----:B------:R-:W-:Y:S01]  /*05a0*/  VOTEU.ALL UP0, P0 ;  /* 0x00000000003f7886 */ /* 0x000fe20000000000 */
[----:B------:R-:W-:Y:S01]  /*05b0*/  VOTEU.ALL UP1, P0 ;  /* 0x00000000003f7886 */ /* 0x000fe20000020000 */
[----:B------:R-:W-:Y:S01]  /*05c0*/  IMAD.IADD R5, R0, 0x1, -R5 ;  /* 0x0000000100057824 */ /* 0x000fe200078e0a05 */
[----:B0-----:R-:W-:Y:S02]  /*05d0*/  I2FP.F32.U32 R0, UR10 ;  /* 0x0000000a00007c45 */ /* 0x001fe40008201000 */
[----:B------:R-:W0:Y:S01]  /*05e0*/  @!UP0 S2UR UR7, SR_CgaCtaId ;  /* 0x00000000000789c3 */ /* 0x000e220000008800 */
[----:B------:R-:W-:Y:S01]  /*05f0*/  IMAD R2, R2, 0x4, R5 ;  /* 0x0000000402027824 */ /* 0x000fe200078e0205 */
[----:B------:R-:W-:Y:S01]  /*0600*/  @!UP0 UMOV UR6, 0x400 ;  /* 0x0000040000068882 */ /* 0x000fe20000000000 */
[----:B------:R-:W-:Y:S01]  /*0610*/  FMUL R4, R0, UR5 ;  /* 0x0000000500047c20 */ /* 0x000fe20008400000 */
[----:B-1----:R-:W-:Y:S02]  /*0620*/  R2UR UR4, R8 ;  /* 0x00000000080472ca */ /* 0x002fe400000e0000 */
[----:B------:R-:W-:-:S03]  /*0630*/  LEA.HI R0, R2, R2, RZ, 0x1 ;  /* 0x0000000202007211 */ /* 0x000fc600078f08ff */
[----:B------:R-:W1:Y:S01]  /*0640*/  F2I.U32.TRUNC.NTZ R4, R4 ;  /* 0x0000000400047305 */ /* 0x000e62000020f000 */
[----:B------:R-:W-:-:S05]  /*0650*/  LOP3.LUT R5, R0, 0xfffffffe, RZ, 0xc0, !PT ;  /* 0xfffffffe00057812 */ /* 0x000fca00078ec0ff */
[----:B------:R-:W-:Y:S02]  /*0660*/  IMAD.IADD R5, R2, 0x1, -R5 ;  /* 0x0000000102057824 */ /* 0x000fe400078e0a05 */
[----:B------:R-:W-:-:S04]  /*0670*/  UIADD3 UR4, -UR4, URZ, URZ ;  /* 0x0000003f04047290 */ /* 0x000fc8000fffe13f */
[----:B------:R-:W-:Y:S01]  /*0680*/  UIMAD UR8, UR8, UR4, UR13 ;  /* 0x00000004080872a4 */ /* 0x000fe2000f8e020d */
[----:B-1----:R-:W-:Y:S02]  /*0690*/  R2UR UR12, R4 ;  /* 0x00000000040c72ca */ /* 0x002fe400000e0000 */
[----:B------:R-:W-:Y:S01]  /*06a0*/  UMOV UR4, 0x20 ;  /* 0x0000002000047882 */ /* 0x000fe20000000000 */
[----:B------:R-:W1:Y:S02]  /*06b0*/  LDC R4, c[0x0][0x140] ;  /* 0x00005000ff047b82 */ /* 0x000e640000000800 */
[----:B------:R-:W-:Y:S01]  /*06c0*/  ISETP.NE.AND P3, PT, R5, UR8, PT ;  /* 0x0000000805007c0c */ /* 0x000fe2000bf65270 */
[----:B------:R-:W-:-:S04]  /*06d0*/  @!UP0 UIADD3 UR4, -UR4, 0x100000, URZ ;  /* 0x0010000004048890 */ /* 0x000fc8000fffe13f */
[----:B------:R-:W-:Y:S02]  /*06e0*/  @!UP0 USHF.L.U32 UR5, UR4, 0xb, URZ ;  /* 0x0000000b04058899 */ /* 0x000fe4000800063f */
[----:B------:R-:W-:Y:S01]  /*06f0*/  @!UP0 USHF.L.U32 UR4, UR4, 0x1, URZ ;  /* 0x0000000104048899 */ /* 0x000fe2000800063f */
[C---:B------:R-:W-:Y:S01]  /*0700*/  IMAD.SHL.U32 R5, R2.reuse, 0x4, RZ ;  /* 0x0000000402057824 */ /* 0x040fe200078e00ff */
[----:B0-----:R-:W-:Y:S01]  /*0710*/  @!UP0 ULEA UR6, UR7, UR6, 0x18 ;  /* 0x0000000607068291 */ /* 0x001fe2000f8ec03f */
[----:B------:R-:W-:Y:S01]  /*0720*/  VOTEU.ALL UP0, P0 ;  /* 0x00000000003f7886 */ /* 0x000fe20000000000 */
[----:B------:R-:W-:Y:S02]  /*0730*/  LOP3.LUT P0, RZ, R3, 0x7, RZ, 0xc0, !PT ;  /* 0x0000000703ff7812 */ /* 0x000fe4000780c0ff */
[----:B------:R-:W-:Y:S01]  /*0740*/  LOP3.LUT R154, R2, 0xc, R5, 0x78, !PT ;  /* 0x0000000c029a7812 */ /* 0x000fe200078e7805 */
[----:B------:R-:W-:-:S03]  /*0750*/  UIADD3 UR12, -UR12, URZ, URZ ;  /* 0x0000003f0c0c7290 */ /* 0x000fc6000fffe13f */
[C---:B------:R-:W-:Y:S02]  /*0760*/  ISETP.LT.U32.AND P0, PT, R154.reuse, 0x2, !P0 ;  /* 0x000000029a00780c */ /* 0x040fe40004701070 */
[----:B------:R-:W-:Y:S01]  /*0770*/  @P3 LEA.HI R0, R154, R154, RZ, 0x1 ;  /* 0x0000009a9a003211 */ /* 0x000fe200078f08ff */
[----:B------:R-:W0:Y:S02]  /*0780*/  FENCE.VIEW.ASYNC.S ;  /* 0x00000000000073c6 */ /* 0x000e240000000000 */
[----:B0-----:R-:W0:Y:S01]  /*0790*/  @!UP0 SYNCS.EXCH.64 URZ, [UR6+0x60], UR4 ;  /* 0x00006004063f85b2 */ /* 0x001e220008000100 */
[----:B------:R-:W-:Y:S02]  /*07a0*/  @P3 SHF.R.S32.HI R0, RZ, 0x1, R0 ;  /* 0x00000001ff003819 */ /* 0x000fe40000011400 */
[----:B-1----:R-:W-:Y:S01]  /*07b0*/  ISETP.EQ.U32.AND P2, PT, R4, 0x1, PT ;  /* 0x000000010400780c */ /* 0x002fe20003f42070 */
[----:B------:R1:W0:Y:S01]  /*07c0*/  @!UP1 SYNCS.EXCH.64 URZ, [UR6+0x68], UR4 ;  /* 0x00006804063f95b2 */ /* 0x0002220008000100 */
[----:B------:R-:W-:Y:S01]  /*07d0*/  NOP ;  /* 0x0000000000007918 */ /* 0x000fe20000000000 */
[----:B-1----:R-:W-:-:S06]  /*07e0*/  UIMAD UR4, UR11, UR12, UR10 ;  /* 0x0000000c0b0472a4 */ /* 0x002fcc000f8e020a */
[----:B------:R-:W-:Y:S02]  /*07f0*/  @P3 ISETP.NE.AND P4, PT, R0, UR4, PT ;  /* 0x0000000400003c0c */ /* 0x000fe4000bf85270 */
[----:B------:R-:W-:Y:S02]  /*0800*/  SEL R0, RZ, 0x1, !P0 ;  /* 0x00000001ff007807 */ /* 0x000fe40004000000 */
[----:B------:R-:W-:-:S04]  /*0810*/  @P3 SEL R17, RZ, 0x1, P4 ;  /* 0x00000001ff113807 */ /* 0x000fc80002000000 */
[----:B------:R-:W-:Y:S01]  /*0820*/  LOP3.LUT R17, R17, R0, RZ, 0xc0, !PT ;  /* 0x0000000011117212 */ /* 0x000fe200078ec0ff */
[----:B------:R-:W-:Y:S06]  /*0830*/  @!P2 BRA `(.L_x_3) ;  /* 0x000000000008a947 */ /* 0x000fec0003800000 */
[----:B0-234-:R-:W-:Y:S01]  /*0840*/  UCGABAR_ARV ;  /* 0x00000000000079c7 */ /* 0x01dfe20008000000 */
[----:B------:R-:W-:Y:S05]  /*0850*/  BRA `(.L_x_4) ;  /* 0x0000000000047947 */ /* 0x000fea0003800000 */
.L_x_3:
[----:B0-234-:R-:W-:Y:S01]  /*0860*/  NOP ;  /* 0x0000000000007918 */ /* 0x01dfe20000000000 */
.L_x_4:
[----:B------:R-:W-:Y:S01]  /*0870*/  ULDC UR4, c[0x0][0x65c] ;  /* 0x0001970000047ab9 */ /* 0x000fe20000000800 */
[----:B------:R-:W-:Y:S01]  /*0880*/  UMOV UR5, URZ ;  /* 0x0000003f00057c82 */ /* 0x000fe20008000000 */
[----:B------:R-:W-:-:S03]  /*0890*/  UISETP.NE.AND UP0, UPT, UR4, 0x1, UPT ;  /* 0x000000010400788c */ /* 0x000fc6000bf05270 */
[----:B------:R-:W-:Y:S01]  /*08a0*/  UMOV UR4, UR13 ;  /* 0x0000000d00047c82 */ /* 0x000fe20008000000 */
[----:B------:R-:W-:Y:S02]  /*08b0*/  UP2UR UR46, UPR, URZ, 0x1 ;  /* 0x000000013f2e7883 */ /* 0x000fe40008000000 */
[----:B------:R-:W-:Y:S02]  /*08c0*/  PLOP3.LUT P0, PT, PT, PT, UP0, 0x80, 0x0 ;  /* 0x000000000000781c */ /* 0x000fe40003f0f008 */
[----:B------:R-:W-:Y:S02]  /*08d0*/  PLOP3.LUT P3, PT, PT, PT, UP0, 0x80, 0x0 ;  /* 0x000000000000781c */ /* 0x000fe40003f6f008 */
[----:B------:R-:W-:Y:S01]  /*08e0*/  PLOP3.LUT P5, PT, PT, PT, UP0, 0x80, 0x0 ;  /* 0x000000000000781c */ /* 0x000fe20003faf008 */
[----:B------:R-:W-:Y:S01]  /*08f0*/  @UP0 ULDC UR14, c[0x0][0x10] ;  /* 0x00000400000e0ab9 */ /* 0x000fe20000000800 */
[----:B------:R-:W-:Y:S01]  /*0900*/  @UP0 UMOV UR6, UR10 ;  /* 0x0000000a00060c82 */ /* 0x000fe20008000000 */
[----:B------:R-:W-:Y:S01]  /*0910*/  @UP0 UMOV UR7, URZ ;  /* 0x0000003f00070c82 */ /* 0x000fe20008000000 */
[----:B------:R-:W-:Y:S01]  /*0920*/  PLOP3.LUT P4, PT, PT, PT, UP0, 0x80, 0x0 ;  /* 0x000000000000781c */ /* 0x000fe20003f8f008 */
[----:B------:R-:W-:-:S03]  /*0930*/  @UP0 UIMAD.WIDE.U32 UR14, UR13, UR14, UR6 ;  /* 0x0000000e0d0e02a5 */ /* 0x000fc6000f8e0006 */
[----:B------:R-:W-:Y:S01]  /*0940*/  @!UP0 ULDC UR7, c[0x0][0xc] ;  /* 0x0000030000078ab9 */ /* 0x000fe20000000800 */
[----:B------:R-:W-:Y:S01]  /*0950*/  @UP0 UMOV UR6, URZ ;  /* 0x0000003f00060c82 */ /* 0x000fe20008000000 */
[----:B------:R-:W-:Y:S01]  /*0960*/  @!UP0 UIMAD.WIDE.U32 UR4, UR10, UR7, UR4 ;  /* 0x000000070a0482a5 */ /* 0x000fe2000f8e0004 */
[----:B------:R-:W-:Y:S01]  /*0970*/  IMAD.U32 R2, RZ, RZ, UR14 ;  /* 0x0000000eff027e24 */ /* 0x000fe2000f8e00ff */
[----:B------:R-:W-:Y:S02]  /*0980*/  @UP0 UIADD3 UR6, UR15, UR6, URZ ;  /* 0x000000060f060290 */ /* 0x000fe4000fffe03f */
[----:B------:R-:W-:Y:S02]  /*0990*/  IMAD.U32 R3, RZ, RZ, UR15 ;  /* 0x0000000fff037e24 */ /* 0x000fe4000f8e00ff */
[----:B------:R-:W-:Y:S02]  /*09a0*/  @P0 IMAD.MOV.U32 R7, RZ, RZ, R2 ;  /* 0x000000ffff070224 */ /* 0x000fe400078e0002 */
[----:B------:R-:W-:-:S02]  /*09b0*/  IMAD.U32 R5, RZ, RZ, UR5 ;  /* 0x00000005ff057e24 */ /* 0x000fc4000f8e00ff */
[----:B------:R-:W-:Y:S02]  /*09c0*/  IMAD.U32 R2, RZ, RZ, UR4 ;  /* 0x00000004ff027e24 */ /* 0x000fe4000f8e00ff */
[----:B------:R-:W-:Y:S02]  /*09d0*/  @P3 IMAD.U32 R6, RZ, RZ, UR6 ;  /* 0x00000006ff063e24 */ /* 0x000fe4000f8e00ff */
[----:B------:R-:W-:Y:S02]  /*09e0*/  @!P5 IMAD.MOV.U32 R6, RZ, RZ, R5 ;  /* 0x000000ffff06d224 */ /* 0x000fe400078e0005 */
[----:B------:R-:W-:Y:S02]  /*09f0*/  @!P4 IMAD.MOV.U32 R7, RZ, RZ, R2 ;  /* 0x000000ffff07c224 */ /* 0x000fe400078e0002 */
[----:B------:R-:W-:Y:S01]  /*0a00*/  IMAD.U32 R3, RZ, RZ, UR5 ;  /* 0x00000005ff037e24 */ /* 0x000fe2000f8e00ff */
[----:B------:R0:W-:Y:S01]  /*0a10*/  STL [R1+0x400], R6 ;  /* 0x0004000601007387 */ /* 0x0001e20000100800 */
[----:B------:R-:W-:-:S03]  /*0a20*/  IMAD.U32 R4, RZ, RZ, UR4 ;  /* 0x00000004ff047e24 */ /* 0x000fc6000f8e00ff */
[----:B------:R0:W-:Y:S01]  /*0a30*/  STL [R1+0x404], R7 ;  /* 0x0004040701007387 */ /* 0x0001e20000100800 */
[----:B------:R-:W-:Y:S05]  /*0a40*/  @!P2 BRA `(.L_x_5) ;  /* 0x00000000000ca947 */ /* 0x000fea0003800000 */
[----:B------:R-:W-:Y:S01]  /*0a50*/  UCGABAR_WAIT ;  /* 0x0000000000007dc7 */ /* 0x000fe20008000000 */
[----:B------:R-:W-:Y:S01]  /*0a60*/  CCTL.IVALL ;  /* 0x00000000ff00798f */ /* 0x000fe20002000000 */
[----:B------:R-:W-:Y:S05]  /*0a70*/  BRA `(.L_x_6) ;  /* 0x0000000000047947 */ /* 0x000fea0003800000 */
.L_x_5:
[----:B------:R-:W-:Y:S06]  /*0a80*/  BAR.SYNC.DEFER_BLOCKING 0x0 ;  /* 0x0000000000007b1d */ /* 0x000fec0000010000 */
.L_x_6:
[----:B------:R-:W-:Y:S05]  /*0a90*/  @!P1 BRA `(.L_x_7) ;  /* 0x0000021400689947 */ /* 0x000fea0003800000 */
[----:B------:R-:W-:-:S06]  /*0aa0*/  UISETP.GT.U32.AND UP0, UPT, UR16, 0x1, UPT ;  /* 0x000000011000788c */ /* 0x000fcc000bf04070 */
[----:B------:R-:W-:-:S13]  /*0ab0*/  PLOP3.LUT P0, PT, PT, PT, UP0, 0x80, 0x0 ;  /* 0x000000000000781c */ /* 0x000fda0003f0f008 */
[----:B------:R-:W-:Y:S05]  /*0ac0*/  @P0 EXIT ;  /* 0x000000000000094d */ /* 0x000fea0003800000 */
[----:B------:R-:W-:Y:S01]  /*0ad0*/  ULDC.64 UR4, c[0x0][0x650] ;  /* 0x0001940000047ab9 */ /* 0x000fe20000000a00 */
[----:B------:R-:W-:Y:S01]  /*0ae0*/  UMOV UR41, 0xffffffff ;  /* 0xffffffff00297882 */ /* 0x000fe20000000000 */
[----:B------:R-:W-:Y:S01]  /*0af0*/  ISETP.GE.U32.AND P0, PT, R7, UR4, PT ;  /* 0x0000000407007c0c */ /* 0x000fe2000bf06070 */
[----:B------:R-:W-:Y:S01]  /*0b00*/  UMOV UR42, 0xffffffff ;  /* 0xffffffff002a7882 */ /* 0x000fe20000000000 */
[----:B------:R-:W-:Y:S01]  /*0b10*/  UMOV UR43, 0xffffffff ;  /* 0xffffffff002b7882 */ /* 0x000fe20000000000 */
[----:B------:R-:W-:Y:S02]  /*0b20*/  PRMT R0, RZ, 0x7610, R0 ;  /* 0x00007610ff007816 */ /* 0x000fe40000000000 */
[----:B------:R-:W-:-:S13]  /*0b30*/  ISETP.GE.U32.AND.EX P0, PT, R6, UR5, PT, P0 ;  /* 0x0000000506007c0c */ /* 0x000fda000bf06100 */
[----:B------:R-:W-:Y:S05]  /*0b40*/  @P0 BRA `(.L_x_8) ;  /* 0x0000000400480947 */ /* 0x000fea0003800000 */
[----:B------:R-:W-:Y:S01]  /*0b50*/  ULDC.64 UR16, c[0x0][0x628] ;  /* 0x00018a0000107ab9 */ /* 0x000fe20000000a00 */
[C---:B------:R-:W-:Y:S01]  /*0b60*/  R2UR UR19, R7.reuse ;  /* 0x00000000071372ca */ /* 0x040fe200000e0000 */
[----:B------:R-:W-:Y:S01]  /*0b70*/  ULDC UR18, c[0x0][0x630] ;  /* 0x00018c0000127ab9 */ /* 0x000fe20000000800 */
[----:B------:R-:W-:Y:S02]  /*0b80*/  ISETP.NE.U32.AND P0, PT, RZ, UR16, PT ;  /* 0x00000010ff007c0c */ /* 0x000fe4000bf05070 */
[----:B------:R-:W-:Y:S02]  /*0b90*/  R2UR UR4, R7 ;  /* 0x00000000070472ca */ /* 0x000fe400000e0000 */
[----:B------:R-:W-:Y:S02]  /*0ba0*/  ISETP.NE.AND.EX P0, PT, RZ, UR17, PT, P0 ;  /* 0x00000011ff007c0c */ /* 0x000fe4000bf05300 */
[----:B------:R-:W-:-:S11]  /*0bb0*/  R2UR UR5, R6 ;  /* 0x00000000060572ca */ /* 0x000fd600000e0000 */
[----:B------:R-:W-:Y:S05]  /*0bc0*/  @!P0 BRA `(.L_x_9) ;  /* 0x0000000000308947 */ /* 0x000fea0003800000 */
[----:B------:R-:W-:Y:S01]  /*0bd0*/  R2UR UR4, R7 ;  /* 0x00000000070472ca */ /* 0x000fe200000e0000 */
[----:B------:R-:W-:Y:S01]  /*0be0*/  ULDC UR9, c[0x0][0x634] ;  /* 0x00018d0000097ab9 */ /* 0x000fe20000000800 */
[----:B------:R-:W-:-:S11]  /*0bf0*/  R2UR UR13, R6 ;  /* 0x00000000060d72ca */ /* 0x000fd600000e0000 */
[----:B------:R-:W-:-:S04]  /*0c00*/  UIADD3 UR9, UP0, UR4, UR9, URZ ;  /* 0x0000000904097290 */ /* 0x000fc8000ff1e03f */
[----:B------:R-:W-:-:S04]  /*0c10*/  UIADD3.X UR13, URZ, UR13, URZ, UP0, !UPT ;  /* 0x0000000d3f0d7290 */ /* 0x000fc800087fe43f */
[----:B------:R-:W-:-:S04]  /*0c20*/  UIMAD.WIDE.U32 UR4, UR13, UR16, URZ ;  /* 0x000000100d0472a5 */ /* 0x000fc8000f8e003f */
[----:B------:R-:W-:Y:S02]  /*0c30*/  UIMAD.WIDE.U32 UR6, UP0, UR9, UR17, UR4 ;  /* 0x00000011090672a5 */ /* 0x000fe4000f800004 */
[----:B------:R-:W-:Y:S02]  /*0c40*/  UIMAD.WIDE.U32 UR4, UR9, UR16, URZ ;  /* 0x00000010090472a5 */ /* 0x000fe4000f8e003f */
[----:B------:R-:W-:Y:S02]  /*0c50*/  UIADD3.X UR15, URZ, URZ, URZ, UP0, !UPT ;  /* 0x0000003f3f0f7290 */ /* 0x000fe400087fe43f */
[----:B------:R-:W-:Y:S01]  /*0c60*/  UIADD3 URZ, UP0, UR5, UR6, URZ ;  /* 0x00000006053f7290 */ /* 0x000fe2000ff1e03f */
[----:B------:R-:W-:-:S03]  /*0c70*/  UMOV UR14, UR7 ;  /* 0x00000007000e7c82 */ /* 0x000fc60008000000 */
[----:B------:R-:W-:-:S12]  /*0c80*/  UIMAD.WIDE.U32.X UR4, UR13, UR17, UR14, UP0 ;  /* 0x000000110d0472a5 */ /* 0x000fd800080e040e */
.L_x_9:
[----:B------:R-:W-:Y:S01]  /*0c90*/  USHF.R.U64 UR43, UR4, UR18, UR5 ;  /* 0x00000012042b7299 */ /* 0x000fe20008001205 */
[----:B------:R-:W-:Y:S01]  /*0ca0*/  R2UR UR7, R6 ;  /* 0x00000000060772ca */ /* 0x000fe200000e0000 */
[----:B------:R-:W-:Y:S02]  /*0cb0*/  USHF.R.U32.HI UR4, URZ, UR18, UR5 ;  /* 0x000000123f047299 */ /* 0x000fe40008011605 */
[----:B------:R-:W-:Y:S01]  /*0cc0*/  UIADD3 UR5, UP0, URZ, -UR43, URZ ;  /* 0x8000002b3f057290 */ /* 0x000fe2000ff1e03f */
[----:B------:R-:W-:Y:S01]  /*0cd0*/  ULDC.64 UR14, c[0x0][0x620] ;  /* 0x00018800000e7ab9 */ /* 0x000fe20000000a00 */
[----:B------:R-:W-:Y:S02]  /*0ce0*/  UMOV UR6, UR19 ;  /* 0x0000001300067c82 */ /* 0x000fe40008000000 */
[----:B------:R-:W-:Y:S01]  /*0cf0*/  UIADD3.X UR4, URZ, ~UR4, URZ, UP0, !UPT ;  /* 0x800000043f047290 */ /* 0x000fe200087fe43f */
[----:B------:R-:W-:Y:S01]  /*0d00*/  ULDC UR9, c[0x0][0x618] ;  /* 0x0001860000097ab9 */ /* 0x000fe20000000800 */
[----:B------:R-:W-:-:S02]  /*0d10*/  UIMAD UR12, UR11, UR12, UR10 ;  /* 0x0000000c0b0c72a4 */ /* 0x000fc4000f8e020a */
[----:B------:R-:W-:Y:S02]  /*0d20*/  UIMAD UR4, UR4, UR14, URZ ;  /* 0x0000000e040472a4 */ /* 0x000fe4000f8e023f */
[----:B------:R-:W-:Y:S02]  /*0d30*/  UIMAD.WIDE.U32 UR6, UR5, UR14, UR6 ;  /* 0x0000000e050672a5 */ /* 0x000fe4000f8e0006 */
[----:B------:R-:W-:Y:S01]  /*0d40*/  UIMAD UR4, UR5, UR15, UR4 ;  /* 0x0000000f050472a4 */ /* 0x000fe2000f8e0204 */
[----:B------:R-:W-:Y:S01]  /*0d50*/  ULDC UR10, c[0x0][0x608] ;  /* 0x00018200000a7ab9 */ /* 0x000fe20000000800 */
[----:B------:R-:W-:Y:S02]  /*0d60*/  ULDC UR18, c[0x0][0x658] ;  /* 0x0001960000127ab9 */ /* 0x000fe40000000800 */
[----:B------:R-:W-:Y:S01]  /*0d70*/  UIADD3 UR7, UR7, UR4, URZ ;  /* 0x0000000407077290 */ /* 0x000fe2000fffe03f */
[----:B------:R-:W-:Y:S02]  /*0d80*/  UMOV UR11, 0xffffffff ;  /* 0xffffffff000b7882 */ /* 0x000fe40000000000 */
[----:B------:R-:W-:Y:S01]  /*0d90*/  ULDC.64 UR4, c[0x0][0x640] ;  /* 0x0001900000047ab9 */ /* 0x000fe20000000a00 */
[----:B------:R-:W-:Y:S01]  /*0da0*/  USHF.R.U64 UR16, UR6, UR9, UR7 ;  /* 0x0000000906107299 */ /* 0x000fe20008001207 */
[----:B------:R-:W-:Y:S01]  /*0db0*/  ISETP.NE.U32.AND P0, PT, RZ, UR4, PT ;  /* 0x00000004ff007c0c */ /* 0x000fe2000bf05070 */
[----:B------:R-:W-:-:S02]  /*0dc0*/  USHF.R.U32.HI UR7, URZ, UR9, UR7 ;  /* 0x000000093f077299 */ /* 0x000fc40008011607 */
[----:B------:R-:W-:Y:S01]  /*0dd0*/  USHF.L.U32 UR6, UR11, UR18, URZ ;  /* 0x000000120b067299 */ /* 0x000fe2000800063f */
[----:B------:R-:W-:Y:S01]  /*0de0*/  ISETP.NE.AND.EX P0, PT, RZ, UR5, PT, P0 ;  /* 0x00000005ff007c0c */ /* 0x000fe2000bf05300 */
[----:B------:R-:W-:Y:S02]  /*0df0*/  USHF.R.U64 UR22, UR16, UR10, UR7 ;  /* 0x0000000a10167299 */ /* 0x000fe40008001207 */
[----:B------:R-:W-:Y:S02]  /*0e00*/  USHF.R.U32.HI UR7, URZ, UR10, UR7 ;  /* 0x0000000a3f077299 */ /* 0x000fe40008011607 */
[----:B------:R-:W-:Y:S02]  /*0e10*/  UISETP.NE.AND UP1, UPT, UR46, URZ, UPT ;  /* 0x0000003f2e00728c */ /* 0x000fe4000bf25270 */
[----:B------:R-:W-:Y:S01]  /*0e20*/  USHF.R.U64 UR23, UR22, UR18, UR7 ;  /* 0x0000001216177299 */ /* 0x000fe20008001207 */
[----:B------:R-:W-:Y:S01]  /*0e30*/  ULDC UR17, c[0x0][0x600] ;  /* 0x0001800000117ab9 */ /* 0x000fe20000000800 */
[----:B------:R-:W-:-:S02]  /*0e40*/  ULOP3.LUT UR13, URZ, UR6, URZ, 0x33, !UPT ;  /* 0x000000063f0d7292 */ /* 0x000fc4000f8e333f */
[----:B------:R-:W-:Y:S02]  /*0e50*/  UIADD3 UR15, UR17, -0x1, URZ ;  /* 0xffffffff110f7890 */ /* 0x000fe4000fffe03f */
[----:B------:R-:W-:Y:S02]  /*0e60*/  USEL UR12, UR8, UR12, !UP1 ;  /* 0x0000000c080c7287 */ /* 0x000fe4000c800000 */
[----:B------:R-:W-:Y:S01]  /*0e70*/  USHF.R.U32.HI UR7, URZ, UR18, UR7 ;  /* 0x000000123f077299 */ /* 0x000fe20008011607 */
[----:B------:R-:W-:Y:S01]  /*0e80*/  ULDC UR19, c[0x0][0x648] ;  /* 0x0001920000137ab9 */ /* 0x000fe20000000800 */
[----:B------:R-:W-:Y:S01]  /*0e90*/  ULDC UR20, c[0x0][0x638] ;  /* 0x00018e0000147ab9 */ /* 0x000fe20000000800 */
[----:B------:R-:W-:Y:S01]  /*0ea0*/  UMOV UR21, 0x1 ;  /* 0x0000000100157882 */ /* 0x000fe20000000000 */
[----:B------:R-:W-:Y:S01]  /*0eb0*/  UMOV UR6, UR23 ;  /* 0x0000001700067c82 */ /* 0x000fe20008000000 */
[----:B------:R-:W-:Y:S07]  /*0ec0*/  @!P0 BRA `(.L_x_10) ;  /* 0x0000000000308947 */ /* 0x000fee0003800000 */
[----:B------:R-:W-:Y:S02]  /*0ed0*/  ULDC UR10, c[0x0][0x64c] ;  /* 0x00019300000a7ab9 */ /* 0x000fe40000000800 */
        /* <DEDUP_REMOVED lines=8> */
[----:B------:R-:W-:-:S07]  /*0f60*/  UIMAD.WIDE.U32.X UR4, UR14, UR5, UR10, UP0 ;  /* 0x000000050e0472a5 */ /* 0x000fce00080e040a */
[----:B------:R-:W-:Y:S01]  /*0f70*/  UMOV UR6, UR4 ;  /* 0x0000000400067c82 */ /* 0x000fe20008000000 */
[----:B------:R-:W-:-:S05]  /*0f80*/  UMOV UR7, UR5 ;  /* 0x0000000500077c82 */ /* 0x000fca0008000000 */
.L_x_10:
[----:B------:R-:W-:Y:S01]  /*0f90*/  USHF.R.U64 UR5, UR6, UR19, UR7 ;  /* 0x0000001306057299 */ /* 0x000fe20008001207 */
[----:B------:R-:W-:Y:S01]  /*0fa0*/  IMAD.MOV.U32 R0, RZ, RZ, 0x1 ;  /* 0x00000001ff007424 */ /* 0x000fe200078e00ff */
[----:B------:R-:W-:Y:S02]  /*0fb0*/  USHF.L.U32 UR4, UR21, UR18, URZ ;  /* 0x0000001215047299 */ /* 0x000fe4000800063f */
[----:B------:R-:W-:Y:S02]  /*0fc0*/  ULOP3.LUT UR13, UR22, UR13, URZ, 0xc0, !UPT ;  /* 0x0000000d160d7292 */ /* 0x000fe4000f8ec03f */
[----:B------:R-:W-:Y:S02]  /*0fd0*/  UIADD3 UR6, -UR5, URZ, URZ ;  /* 0x0000003f05067290 */ /* 0x000fe4000fffe13f */
[----:B------:R-:W-:Y:S02]  /*0fe0*/  UIMAD UR13, UR4, UR5, UR13 ;  /* 0x00000005040d72a4 */ /* 0x000fe4000f8e020d */
[----:B------:R-:W-:-:S02]  /*0ff0*/  ULOP3.LUT UR15, UR16, UR15, URZ, 0xc0, !UPT ;  /* 0x0000000f100f7292 */ /* 0x000fc4000f8ec03f */
[----:B------:R-:W-:Y:S01]  /*1000*/  UIMAD UR4, UR6, UR20, UR23 ;  /* 0x00000014060472a4 */ /* 0x000fe2000f8e0217 */
[----:B------:R-:W-:Y:S01]  /*1010*/  ULDC UR5, c[0x0][0x610] ;  /* 0x0001840000057ab9 */ /* 0x000fe20000000800 */
[----:B------:R-:W-:Y:S02]  /*1020*/  UISETP.NE.AND UP0, UPT, UR46, URZ, UPT ;  /* 0x0000003f2e00728c */ /* 0x000fe4000bf05270 */
[----:B------:R-:W-:Y:S02]  /*1030*/  UIMAD UR12, UR13, UR5, UR12 ;  /* 0x000000050d0c72a4 */ /* 0x000fe4000f8e020c */
[----:B------:R-:W-:-:S04]  /*1040*/  UIMAD UR4, UR4, UR17, UR15 ;  /* 0x00000011040472a4 */ /* 0x000fc8000f8e020f */
[----:B------:R-:W-:Y:S02]  /*1050*/  USEL UR42, UR4, UR12, !UP0 ;  /* 0x0000000c042a7287 */ /* 0x000fe4000c000000 */
[----:B------:R-:W-:-:S12]  /*1060*/  USEL UR41, UR12, UR4, !UP0 ;  /* 0x000000040c297287 */ /* 0x000fd8000c000000 */
.L_x_8:
[----:B------:R-:W-:-:S08]  /*1070*/  NOP ;  /* 0x0000000000007918 */ /* 0x000fd00000000000 */
[----:B------:R-:W1:Y:S02]  /*1080*/  USETMAXREG.TRY_ALLOC.CTAPOOL UP0, 0xf0 ;  /* 0x000000f0000079c8 */ /* 0x000e640008000600 */
[----:B-1----:R-:W-:-:S13]  /*1090*/  PLOP3.LUT P0, PT, PT, PT, UP0, 0x80, 0x0 ;  /* 0x000000000000781c */ /* 0x002fda0003f0f008 */
[----:B------:R-:W-:Y:S05]  /*10a0*/  @!P0 BRA `(.L_x_8) ;  /* 0xfffffffc00f08947 */ /* 0x000fea000383ffff */
[----:B------:R-:W-:Y:S01]  /*10b0*/  ULDC.64 UR4, c[0x0][0x598] ;  /* 0x0001660000047ab9 */ /* 0x000fe20000000a00 */
[----:B------:R-:W-:Y:S01]  /*10c0*/  ULDC.64 UR36, c[0x0][0x208] ;  /* 0x0000820000247ab9 */ /* 0x000fe20000000a00 */
[----:B------:R-:W-:-:S04]  /*10d0*/  ISETP.NE.U32.AND P0, PT, RZ, UR4, PT ;  /* 0x00000004ff007c0c */ /* 0x000fc8000bf05070 */
[----:B------:R-:W-:-:S13]  /*10e0*/  ISETP.NE.AND.EX P0, PT, RZ, UR5, PT, P0 ;  /* 0x00000005ff007c0c */ /* 0x000fda000bf05300 */
[----:B------:R-:W-:Y:S05]  /*10f0*/  @!P0 BRA `(.L_x_11) ;  /* 0x00000000001c8947 */ /* 0x000fea0003800000 */
[----:B------:R-:W1:Y:S02]  /*1100*/  LDC.64 R2, c[0x0][0x598] ;  /* 0x00016600ff027b82 */ /* 0x000e640000000a00 */
[----:B-1----:R-:W2:Y:S02]  /*1110*/  LDG.E.64 R2, desc[UR36][R2.64] ;  /* 0x0000002402027981 */ /* 0x002ea4000c1e1b00 */
[----:B--2---:R-:W-:-:S04]  /*1120*/  ISETP.NE.U32.AND P0, PT, R2, RZ, PT ;  /* 0x000000ff0200720c */ /* 0x004fc80003f05070 */
[----:B------:R-:W-:-:S13]  /*1130*/  ISETP.NE.AND.EX P0, PT, R3, RZ, PT, P0 ;  /* 0x000000ff0300720c */ /* 0x000fda0003f05300 */
[----:B------:R-:W-:Y:S05]  /*1140*/  @!P0 BRA `(.L_x_11) ;  /* 0x0000000000088947 */ /* 0x000fea0003800000 */
[----:B------:R1:W5:Y:S01]  /*1150*/  LD.E R2, desc[UR36][R2.64] ;  /* 0x0000002402027980 */ /* 0x000362000c101900 */
[----:B------:R-:W-:Y:S05]  /*1160*/  BRA `(.L_x_12) ;  /* 0x0000000000247947 */ /* 0x000fea0003800000 */
.L_x_11:
[----:B------:R-:W-:Y:S02]  /*1170*/  ULDC.64 UR4, c[0x0][0x588] ;  /* 0x0001620000047ab9 */ /* 0x000fe40000000a00 */
[----:B------:R-:W-:-:S04]  /*1180*/  ISETP.NE.U32.AND P0, PT, RZ, UR4, PT ;  /* 0x00000004ff007c0c */ /* 0x000fc8000bf05070 */
[----:B------:R-:W-:-:S13]  /*1190*/  ISETP.NE.AND.EX P0, PT, RZ, UR5, PT, P0 ;  /* 0x00000005ff007c0c */ /* 0x000fda000bf05300 */
[----:B------:R-:W-:Y:S05]  /*11a0*/  @!P0 BRA `(.L_x_13) ;  /* 0x00000000000c8947 */ /* 0x000fea0003800000 */
[----:B------:R-:W1:Y:S02]  /*11b0*/  LDC.64 R2, c[0x0][0x588] ;  /* 0x00016200ff027b82 */ /* 0x000e640000000a00 */
[----:B-1----:R2:W5:Y:S01]  /*11c0*/  LDG.E R2, desc[UR36][R2.64] ;  /* 0x0000002402027981 */ /* 0x002562000c1e1900 */
[----:B------:R-:W-:Y:S05]  /*11d0*/  BRA `(.L_x_12) ;  /* 0x0000000000087947 */ /* 0x000fea0003800000 */
.L_x_13:
[----:B------:R-:W-:Y:S02]  /*11e0*/  ULDC UR4, c[0x0][0x580] ;  /* 0x0001600000047ab9 */ /* 0x000fe40000000800 */
[----:B------:R-:W-:-:S07]  /*11f0*/  IMAD.U32 R2, RZ, RZ, UR4 ;  /* 0x00000004ff027e24 */ /* 0x000fce000f8e00ff */
.L_x_12:
[----:B------:R-:W-:Y:S02]  /*1200*/  ULDC.64 UR4, c[0x0][0x5a0] ;  /* 0x0001680000047ab9 */ /* 0x000fe40000000a00 */
[----:B------:R-:W-:-:S04]  /*1210*/  ISETP.NE.U32.AND P0, PT, RZ, UR4, PT ;  /* 0x00000004ff007c0c */ /* 0x000fc8000bf05070 */
[----:B------:R-:W-:-:S13]  /*1220*/  ISETP.NE.AND.EX P0, PT, RZ, UR5, PT, P0 ;  /* 0x00000005ff007c0c */ /* 0x000fda000bf05300 */
[----:B------:R-:W-:Y:S05]  /*1230*/  @!P0 BRA `(.L_x_14) ;  /* 0x00000000001c8947 */ /* 0x000fea0003800000 */
[----:B------:R-:W3:Y:S02]  /*1240*/  LDC.64 R4, c[0x0][0x5a0] ;  /* 0x00016800ff047b82 */ /* 0x000ee40000000a00 */
[----:B---3--:R-:W3:Y:S02]  /*1250*/  LDG.E.64 R4, desc[UR36][R4.64] ;  /* 0x0000002404047981 */ /* 0x008ee4000c1e1b00 */
[----:B---3--:R-:W-:-:S04]  /*1260*/  ISETP.NE.U32.AND P0, PT, R4, RZ, PT ;  /* 0x000000ff0400720c */ /* 0x008fc80003f05070 */
[----:B------:R-:W-:-:S13]  /*1270*/  ISETP.NE.AND.EX P0, PT, R5, RZ, PT, P0 ;  /* 0x000000ff0500720c */ /* 0x000fda0003f05300 */
[----:B------:R-:W-:Y:S05]  /*1280*/  @!P0 BRA `(.L_x_14) ;  /* 0x0000000000088947 */ /* 0x000fea0003800000 */
[----:B------:R3:W5:Y:S01]  /*1290*/  LD.E R16, desc[UR36][R4.64] ;  /* 0x0000002404107980 */ /* 0x000762000c101900 */
[----:B------:R-:W-:Y:S05]  /*12a0*/  BRA `(.L_x_15) ;  /* 0x0000000000247947 */ /* 0x000fea0003800000 */
.L_x_14:
[----:B------:R-:W-:Y:S02]  /*12b0*/  ULDC.64 UR4, c[0x0][0x590] ;  /* 0x0001640000047ab9 */ /* 0x000fe40000000a00 */
[----:B------:R-:W-:-:S04]  /*12c0*/  ISETP.NE.U32.AND P0, PT, RZ, UR4, PT ;  /* 0x00000004ff007c0c */ /* 0x000fc8000bf05070 */
[----:B------:R-:W-:-:S13]  /*12d0*/  ISETP.NE.AND.EX P0, PT, RZ, UR5, PT, P0 ;  /* 0x00000005ff007c0c */ /* 0x000fda000bf05300 */
[----:B------:R-:W-:Y:S05]  /*12e0*/  @!P0 BRA `(.L_x_16) ;  /* 0x00000000000c8947 */ /* 0x000fea0003800000 */
[----:B------:R-:W3:Y:S02]  /*12f0*/  LDC.64 R4, c[0x0][0x590] ;  /* 0x00016400ff047b82 */ /* 0x000ee40000000a00 */
[----:B---3--:R4:W5:Y:S01]  /*1300*/  LDG.E R16, desc[UR36][R4.64] ;  /* 0x0000002404107981 */ /* 0x008962000c1e1900 */
[----:B------:R-:W-:Y:S05]  /*1310*/  BRA `(.L_x_15) ;  /* 0x0000000000087947 */ /* 0x000fea0003800000 */
.L_x_16:
[----:B------:R-:W-:Y:S02]  /*1320*/  ULDC UR4, c[0x0][0x584] ;  /* 0x0001610000047ab9 */ /* 0x000fe40000000800 */
[----:B------:R-:W-:-:S07]  /*1330*/  IMAD.U32 R16, RZ, RZ, UR4 ;  /* 0x00000004ff107e24 */ /* 0x000fce000f8e00ff */
.L_x_15:
[----:B------:R-:W-:-:S13]  /*1340*/  LOP3.LUT P0, RZ, R0, 0xff, RZ, 0xc0, !PT ;  /* 0x000000ff00ff7812 */ /* 0x000fda000780c0ff */
[----:B------:R-:W-:Y:S05]  /*1350*/  @!P0 EXIT ;  /* 0x000000000000894d */ /* 0x000fea0003800000 */
[----:B------:R-:W-:Y:S01]  /*1360*/  ULDC UR4, c[0x0][0x28c] ;  /* 0x0000a30000047ab9 */ /* 0x000fe20000000800 */
[----:B------:R-:W-:Y:S01]  /*1370*/  UMOV UR38, URZ ;  /* 0x0000003f00267c82 */ /* 0x000fe20008000000 */
[----:B------:R-:W-:Y:S01]  /*1380*/  UIADD3 UR4, UR4, 0x1f, URZ ;  /* 0x0000001f04047890 */ /* 0x000fe2000fffe03f */
[----:B------:R-:W-:-:S03]  /*1390*/  UMOV UR39, URZ ;  /* 0x0000003f00277c82 */ /* 0x000fc60008000000 */
[----:B------:R-:W-:-:S04]  /*13a0*/  USHF.R.S32.HI UR5, URZ, 0x1f, UR4 ;  /* 0x0000001f3f057899 */ /* 0x000fc80008011404 */
[----:B------:R-:W-:-:S04]  /*13b0*/  ULEA.HI UR5, UR5, UR4, URZ, 0x5 ;  /* 0x0000000405057291 */ /* 0x000fc8000f8f283f */
[----:B------:R-:W-:-:S12]  /*13c0*/  USHF.R.S32.HI UR44, URZ, 0x5, UR5 ;  /* 0x000000053f2c7899 */ /* 0x000fd80008011405 */
.L_x_302:
[----:B------:R-:W0:Y:S01]  /*13d0*/  S2R R0, SR_TID.X ;  /* 0x0000000000007919 */ /* 0x000e220000002100 */
[----:B-1----:R-:W1:Y:S01]  /*13e0*/  S2UR UR6, SR_CgaCtaId ;  /* 0x00000000000679c3 */ /* 0x002e620000008800 */
[----:B------:R-:W-:Y:S02]  /*13f0*/  UMOV UR45, 0x400 ;  /* 0x00000400002d7882 */ /* 0x000fe40000000000 */
[----:B-1----:R-:W-:Y:S01]  /*1400*/  ULEA UR45, UR6, UR45, 0x18 ;  /* 0x0000002d062d7291 */ /* 0x002fe2000f8ec03f */
[----:B0-----:R-:W-:-:S04]  /*1410*/  LOP3.LUT R0, R0, 0x80, RZ, 0xc0, !PT ;  /* 0x0000008000007812 */ /* 0x001fc800078ec0ff */
[----:B------:R-:W-:-:S06]  /*1420*/  SHF.R.U32.HI R0, RZ, 0x7, R0 ;  /* 0x00000007ff007819 */ /* 0x000fcc0000011600 */
[----:B------:R-:W0:Y:S02]  /*1430*/  SHFL.IDX PT, R0, R0, RZ, 0x1f ;  /* 0x00001fff00007589 */ /* 0x000e2400000e0000 */
[----:B0-----:R-:W-:-:S13]  /*1440*/  R2UR UR4, R0 ;  /* 0x00000000000472ca */ /* 0x001fda00000e0000 */
[----:B------:R-:W-:-:S04]  /*1450*/  ULEA.HI UR5, UR4, UR4, URZ, 0x1 ;  /* 0x0000000404057291 */ /* 0x000fc8000f8f083f */
[----:B------:R-:W-:-:S04]  /*1460*/  ULOP3.LUT UR5, UR5, 0xffffe, URZ, 0xc0, !UPT ;  /* 0x000ffffe05057892 */ /* 0x000fc8000f8ec03f */
[----:B------:R-:W-:-:S03]  /*1470*/  UIADD3 UR5, UR4, -UR5, URZ ;  /* 0x8000000504057290 */ /* 0x000fc6000fffe03f */
[----:B------:R-:W-:Y:S01]  /*1480*/  ULDC UR4, c[0x0][0x28c] ;  /* 0x0000a30000047ab9 */ /* 0x000fe20000000800 */
[----:B------:R-:W-:Y:S01]  /*1490*/  ULEA UR5, UR5, UR45, 0xc ;  /* 0x0000002d05057291 */ /* 0x000fe2000f8e603f */
[----:B------:R-:W-:-:S03]  /*14a0*/  ISETP.LT.AND P0, PT, RZ, UR4, PT ;  /* 0x00000004ff007c0c */ /* 0x000fc6000bf01270 */
[----:B------:R-:W-:-:S04]  /*14b0*/  UIADD3 UR5, UR5, 0x100, URZ ;  /* 0x0000010005057890 */ /* 0x000fc8000fffe03f */
[----:B------:R-:W-:-:S04]  /*14c0*/  USHF.R.U32.HI UR5, URZ, 0x4, UR5 ;  /* 0x000000043f057899 */ /* 0x000fc80008011605 */
[----:B------:R-:W-:Y:S02]  /*14d0*/  ULOP3.LUT UR47, UR5, 0x3fff, URZ, 0xc0, !UPT ;  /* 0x00003fff052f7892 */ /* 0x000fe4000f8ec03f */
[----:B---345:R-:W-:Y:S10]  /*14e0*/  @P0 BRA `(.L_x_17) ;  /* 0x0000000000400947 */ /* 0x038ff40003800000 */
[----:B------:R-:W-:Y:S01]  /*14f0*/  MOV R0, 0x0 ;  /* 0x0000000000007802 */ /* 0x000fe20000000f00 */
[----:B------:R-:W-:Y:S01]  /*1500*/  ULDC.64 UR4, c[0x4][0x68] ;  /* 0x01001a0000047ab9 */ /* 0x000fe20000000a00 */
[----:B------:R-:W-:Y:S01]  /*1510*/  ULDC.64 UR6, c[0x4][0x8] ;  /* 0x0100020000067ab9 */ /* 0x000fe20000000a00 */
[----:B---34-:R-:W-:Y:S01]  /*1520*/  IMAD.U32 R4, RZ, RZ, UR4 ;  /* 0x00000004ff047e24 */ /* 0x018fe2000f8e00ff */
[----:B------:R0:W1:Y:S01]  /*1530*/  LDC.64 R14, c[0x4][R0] ;  /* 0x01000000000e7b82 */ /* 0x0000620000000a00 */
[----:B------:R-:W-:Y:S01]  /*1540*/  IMAD.U32 R5, RZ, RZ, UR5 ;  /* 0x00000005ff057e24 */ /* 0x000fe2000f8e00ff */
[----:B------:R-:W-:Y:S01]  /*1550*/  ULDC.64 UR4, c[0x4][0x70] ;  /* 0x01001c0000047ab9 */ /* 0x000fe20000000a00 */
[----:B------:R-:W-:Y:S02]  /*1560*/  IMAD.U32 R10, RZ, RZ, UR6 ;  /* 0x00000006ff0a7e24 */ /* 0x000fe4000f8e00ff */
[----:B------:R-:W-:Y:S02]  /*1570*/  IMAD.U32 R6, RZ, RZ, UR4 ;  /* 0x00000004ff067e24 */ /* 0x000fe4000f8e00ff */
[----:B------:R-:W-:-:S02]  /*1580*/  IMAD.U32 R7, RZ, RZ, UR5 ;  /* 0x00000005ff077e24 */ /* 0x000fc4000f8e00ff */
[----:B------:R-:W-:Y:S02]  /*1590*/  IMAD.U32 R11, RZ, RZ, UR7 ;  /* 0x00000007ff0b7e24 */ /* 0x000fe4000f8e00ff */
[----:B------:R-:W-:Y:S02]  /*15a0*/  IMAD.MOV.U32 R8, RZ, RZ, 0x1e1 ;  /* 0x000001e1ff087424 */ /* 0x000fe400078e00ff */
[----:B------:R-:W-:Y:S02]  /*15b0*/  IMAD.MOV.U32 R12, RZ, RZ, 0x1 ;  /* 0x00000001ff0c7424 */ /* 0x000fe400078e00ff */
[----:B0-----:R-:W-:-:S07]  /*15c0*/  IMAD.MOV.U32 R13, RZ, RZ, RZ ;  /* 0x000000ffff0d7224 */ /* 0x001fce00078e00ff */
[----:B------:R-:W-:-:S07]  /*15d0*/  LEPC R20, `(.L_x_17) ;  /* 0x000000001014794e */ /* 0x000fce0000000000 */
[----:B-12--5:R-:W-:Y:S05]  /*15e0*/  CALL.ABS.NOINC R14 ;  /* 0x000000000e007343 */ /* 0x026fea0003c00000 */
.L_x_17:
[----:B------:R-:W-:-:S06]  /*15f0*/  ULOP3.LUT UR4, UR40, 0x1, URZ, 0xfc, !UPT ;  /* 0x0000000128047892 */ /* 0x000fcc000f8efc3f */
[----:B------:R-:W-:-:S05]  /*1600*/  IMAD.U32 R0, RZ, RZ, UR4 ;  /* 0x00000004ff007e24 */ /* 0x000fca000f8e00ff */
[----:B------:R-:W-:-:S13]  /*1610*/  ISETP.NE.AND P0, PT, R0, 0x3, PT ;  /* 0x000000030000780c */ /* 0x000fda0003f05270 */
[----:B------:R-:W-:Y:S05]  /*1620*/  @!P0 BRA `(.L_x_18) ;  /* 0x0000000000048947 */ /* 0x000fea0003800000 */
[----:B------:R-:W-:Y:S01]  /*1630*/  BPT.TRAP 0x1 ;  /* 0x000000040000795c */ /* 0x000fe20000300000 */
.L_x_18:
[----:B--2---:R-:W-:Y:S02]  /*1640*/  IMAD.U32 R3, RZ, RZ, UR39 ;  /* 0x00000027ff037e24 */ /* 0x004fe4000f8e00ff */
[----:B------:R-:W-:-:S03]  /*1650*/  IMAD.U32 R0, RZ, RZ, UR38 ;  /* 0x00000026ff007e24 */ /* 0x000fc6000f8e00ff */
[----:B------:R-:W-:Y:S02]  /*1660*/  LEA R3, R3, UR45, 0x3 ;  /* 0x0000002d03037c11 */ /* 0x000fe4000f8e18ff */
[----:B------:R-:W-:-:S04]  /*1670*/  SHF.L.U32 R0, R0, 0x1f, RZ ;  /* 0x0000001f00007819 */ /* 0x000fc800000006ff */
[----:B------:R0:W1:Y:S01]  /*1680*/  SYNCS.PHASECHK.TRANS64.TRYWAIT P1, [R3+URZ], R0 ;  /* 0x00000000030075a7 */ /* 0x000062000802017f */
[----:B------:R-:W-:Y:S05]  /*1690*/  @!P0 BRA `(.L_x_19) ;  /* 0x0000000000048947 */ /* 0x000fea0003800000 */
[----:B------:R-:W-:Y:S01]  /*16a0*/  BPT.TRAP 0x1 ;  /* 0x000000040000795c */ /* 0x000fe20000300000 */
.L_x_19:
[----:B-1----:R-:W-:Y:S05]  /*16b0*/  @P1 BRA `(.L_x_20) ;  /* 0x0000000000081947 */ /* 0x002fea0003800000 */
[----:B------:R-:W1:Y:S02]  /*16c0*/  SYNCS.PHASECHK.TRANS64.TRYWAIT P1, [R3+URZ], R0 ;  /* 0x00000000030075a7 */ /* 0x000e64000802017f */
[----:B-1----:R-:W-:Y:S05]  /*16d0*/  @!P1 BRA `(.L_x_21) ;  /* 0x0000022000489947 */ /* 0x002fea0003800000 */
.L_x_20:
[----:B------:R-:W-:-:S04]  /*16e0*/  UISETP.LT.AND UP0, UPT, UR44, 0x1, UPT ;  /* 0x000000012c00788c */ /* 0x000fc8000bf01270 */
[----:B------:R-:W-:-:S06]  /*16f0*/  USEL UR4, UR44, 0x1, UP0 ;  /* 0x000000012c047887 */ /* 0x000fcc0008000000 */
[----:B---34-:R-:W-:Y:S01]  /*1700*/  IMAD.U32 R5, RZ, RZ, UR4 ;  /* 0x00000004ff057e24 */ /* 0x018fe2000f8e00ff */
[----:B------:R-:W-:Y:S05]  /*1710*/  WARPSYNC.ALL ;  /* 0x0000000000007948 */ /* 0x000fea0003800000 */
[----:B------:R-:W-:-:S04]  /*1720*/  IADD3 R5, -R5, UR44, RZ ;  /* 0x0000002c05057c10 */ /* 0x000fc8000fffe1ff */
[----:B------:R-:W-:Y:S01]  /*1730*/  ISETP.GE.AND P1, PT, R5, 0x1, PT ;  /* 0x000000010500780c */ /* 0x000fe20003f26270 */
[----:B------:R-:W-:Y:S01]  /*1740*/  UIADD3 UR4, UR45, 0x1e100, URZ ;  /* 0x0001e1002d047890 */ /* 0x000fe2000fffe03f */
[----:B------:R-:W-:Y:S01]  /*1750*/  WARPGROUP.ARRIVE ;  /* 0x00000000000079c5 */ /* 0x000fe20000000000 */
[----:B------:R-:W-:Y:S01]  /*1760*/  UMOV UR9, 0x80000020 ;  /* 0x8000002000097882 */ /* 0x000fe20000000000 */
[----:B------:R-:W-:Y:S01]  /*1770*/  UMOV UR11, 0x80000020 ;  /* 0x80000020000b7882 */ /* 0x000fe20000000000 */
[----:B------:R-:W-:Y:S01]  /*1780*/  USHF.R.U32.HI UR4, URZ, 0x4, UR4 ;  /* 0x000000043f047899 */ /* 0x000fe20008011604 */
[----:B------:R-:W-:Y:S03]  /*1790*/  STL [R1+0x6cc], R17 ;  /* 0x0006cc1101007387 */ /* 0x000fe60000100800 */
[----:B------:R-:W-:Y:S01]  /*17a0*/  ULOP3.LUT UR5, UR4, 0x3fff, URZ, 0xc0, !UPT ;  /* 0x00003fff04057892 */ /* 0x000fe2000f8ec03f */
[----:B-----5:R-:W-:Y:S01]  /*17b0*/  STL [R1+0x6c8], R16 ;  /* 0x0006c81001007387 */ /* 0x020fe20000100800 */
[----:B------:R-:W-:-:S02]  /*17c0*/  ULOP3.LUT UR4, UR47, 0x10000, URZ, 0xfc, !UPT ;  /* 0x000100002f047892 */ /* 0x000fc4000f8efc3f */
[----:B------:R-:W-:Y:S01]  /*17d0*/  ULOP3.LUT UR5, UR5, 0x10000, URZ, 0xfc, !UPT ;  /* 0x0001000005057892 */ /* 0x000fe2000f8efc3f */
[----:B------:R-:W-:Y:S01]  /*17e0*/  STL [R1+0x6c4], R5 ;  /* 0x0006c40501007387 */ /* 0x000fe20000100800 */
[----:B------:R-:W-:Y:S02]  /*17f0*/  UIMAD UR6, UR39, 0x600, UR4 ;  /* 0x00000600270678a4 */ /* 0x000fe4000f8e0204 */
[----:B------:R-:W-:Y:S01]  /*1800*/  ULEA UR7, UR39, UR5, 0xa ;  /* 0x0000000527077291 */ /* 0x000fe2000f8e503f */
[----:B------:R-:W-:Y:S04]  /*1810*/  STL [R1+0x6c0], R2 ;  /* 0x0006c00201007387 */ /* 0x000fe80000100800 */
[----:B------:R-:W-:Y:S02]  /*1820*/  UMOV UR8, UR6 ;  /* 0x0000000600087c82 */ /* 0x000fe40008000000 */
[----:B------:R-:W-:-:S02]  /*1830*/  UMOV UR10, UR7 ;  /* 0x00000007000a7c82 */ /* 0x000fc40008000000 */
[----:B------:R-:W-:Y:S01]  /*1840*/  HGMMA.64x256x16.F32 R20, gdesc[UR8], RZ, !UPT, gsb0 ;  /* 0x03e00000081479f0 */ /* 0x000fe2000c0008ff */
[----:B------:R-:W-:Y:S01]  /*1850*/  UIADD3 UR8, UR6, 0x200, URZ ;  /* 0x0000020006087890 */ /* 0x000fe2000fffe03f */
[----:B------:R-:W-:Y:S01]  /*1860*/  UMOV UR9, 0x80000020 ;  /* 0x8000002000097882 */ /* 0x000fe20000000000 */
[----:B------:R-:W-:Y:S02]  /*1870*/  WARPGROUP.DEPBAR.LE gsb0, 0x0 ;  /* 0x00008000000079c5 */ /* 0x000fe40000010000 */
[----:B------:R-:W-:Y:S01]  /*1880*/  STL.64 [R1+0x200], R20 ;  /* 0x0002001401007387 */ /* 0x000fe20000100a00 */
[----:B------:R-:W-:Y:S02]  /*1890*/  IMAD.MOV.U32 R235, RZ, RZ, R130 ;  /* 0x000000ffffeb7224 */ /* 0x000fe400078e0082 */
[----:B------:R-:W-:Y:S01]  /*18a0*/  IMAD.MOV.U32 R234, RZ, RZ, R131 ;  /* 0x000000ffffea7224 */ /* 0x000fe200078e0083 */
[----:B------:R-:W-:Y:S01]  /*18b0*/  STL.64 [R1+0x208], R22 ;  /* 0x0002081601007387 */ /* 0x000fe20000100a00 */
[----:B------:R-:W-:-:S02]  /*18c0*/  IMAD.MOV.U32 R233, RZ, RZ, R132 ;  /* 0x000000ffffe97224 */ /* 0x000fc400078e0084 */
[----:B------:R-:W-:Y:S01]  /*18d0*/  IMAD.MOV.U32 R232, RZ, RZ, R133 ;  /* 0x000000ffffe87224 */ /* 0x000fe200078e0085 */
[----:B------:R-:W-:Y:S01]  /*18e0*/  STL.64 [R1+0x210], R24 ;  /* 0x0002101801007387 */ /* 0x000fe20000100a00 */
[----:B------:R-:W-:Y:S02]  /*18f0*/  IMAD.MOV.U32 R231, RZ, RZ, R134 ;  /* 0x000000ffffe77224 */ /* 0x000fe400078e0086 */
[----:B------:R-:W-:Y:S01]  /*1900*/  IMAD.MOV.U32 R230, RZ, RZ, R135 ;  /* 0x000000ffffe67224 */ /* 0x000fe200078e0087 */
        /* <DEDUP_REMOVED lines=18> */
[----:B------:R-:W-:Y:S04]  /*1a30*/  STL.64 [R1+0x248], R38 ;  /* 0x0002482601007387 */ /* 0x000fe80000100a00 */
        /* <DEDUP_REMOVED lines=44> */
[----:B------:R2:W-:Y:S02]  /*1d00*/  STL.64 [R1+0x3b0], R128 ;  /* 0x0003b08001007387 */ /* 0x0005e40000100a00 */
[----:B--2---:R-:W-:-:S06]  /*1d10*/  WARPGROUP.ARRIVE ;  /* 0x00000000000079c5 */ /* 0x004fcc0000000000 */
[----:B------:R-:W-:Y:S01]  /*1d20*/  HGMMA.64x256x16.F32 R24, gdesc[UR8], RZ, !UPT, gsb0 ;  /* 0x03e00000081879f0 */ /* 0x000fe2000c0008ff */
[----:B------:R-:W-:Y:S01]  /*1d30*/  UIADD3 UR8, UR6, 0x400, URZ ;  /* 0x0000040006087890 */ /* 0x000fe2000fffe03f */
[----:B------:R-:W-:Y:S01]  /*1d40*/  UMOV UR9, 0x80000020 ;  /* 0x8000002000097882 */ /* 0x000fe20000000000 */
[----:B------:R-:W-:Y:S02]  /*1d50*/  WARPGROUP.DEPBAR.LE gsb0, 0x0 ;  /* 0x00008000000079c5 */ /* 0x000fe40000010000 */
[----:B------:R-:W-:Y:S01]  /*1d60*/  STL.64 [R1], R24 ;  /* 0x0000001801007387 */ /* 0x000fe20000100a00 */
        /* <DEDUP_REMOVED lines=56> */
[----:B------:R2:W-:Y:S01]  /*20f0*/  STL.64 [R1+0x98], R62 ;  /* 0x0000983e01007387 */ /* 0x0005e20000100a00 */
[----:B------:R-:W-:-:S02]  /*2100*/  IMAD.MOV.U32 R186, RZ, RZ, R102 ;  /* 0x000000ffffba7224 */ /* 0x000fc400078e0066 */
[----:B------:R-:W-:Y:S01]  /*2110*/  IMAD.MOV.U32 R187, RZ, RZ, R103 ;  /* 0x000000ffffbb7224 */ /* 0x000fe200078e0067 */
[----:B------:R-:W-:Y:S01]  /*2120*/  STL [R1+0x4b8], R154 ;  /* 0x0004b89a01007387 */ /* 0x000fe20000100800 */
[----:B------:R-:W-:Y:S02]  /*2130*/  IMAD.MOV.U32 R188, RZ, RZ, R104 ;  /* 0x000000ffffbc7224 */ /* 0x000fe400078e0068 */
[----:B------:R-:W-:Y:S02]  /*2140*/  IMAD.MOV.U32 R189, RZ, RZ, R105 ;  /* 0x000000ffffbd7224 */ /* 0x000fe400078e0069 */
[----:B------:R-:W-:Y:S02]  /*2150*/  IMAD.MOV.U32 R190, RZ, RZ, R106 ;  /* 0x000000ffffbe7224 */ /* 0x000fe400078e006a */
[----:B------:R-:W-:Y:S02]  /*2160*/  IMAD.MOV.U32 R191, RZ, RZ, R107 ;  /* 0x000000ffffbf7224 */ /* 0x000fe400078e006b */
[----:B------:R-:W-:-:S02]  /*2170*/  IMAD.MOV.U32 R192, RZ, RZ, R108 ;  /* 0x000000ffffc07224 */ /* 0x000fc400078e006c */
[----:B------:R-:W-:Y:S02]  /*2180*/  IMAD.MOV.U32 R193, RZ, RZ, R109 ;  /* 0x000000ffffc17224 */ /* 0x000fe400078e006d */
        /* <DEDUP_REMOVED lines=40> */
[----:B01----:R-:W-:-:S02]  /*2410*/  IMAD.MOV.U32 R3, RZ, RZ, R150 ;  /* 0x000000ffff037224 */ /* 0x003fc400078e0096 */
[----:B------:R-:W-:Y:S02]  /*2420*/  IMAD.MOV.U32 R0, RZ, RZ, R151 ;  /* 0x000000ffff007224 */ /* 0x000fe400078e0097 */
[----:B--2---:R-:W-:-:S06]  /*2430*/  WARPGROUP.ARRIVE ;  /* 0x00000000000079c5 */ /* 0x004fcc0000000000 */
[----:B------:R-:W-:Y:S03]  /*2440*/  HGMMA.64x256x16.F32 R24, gdesc[UR8], RZ, !UPT, gsb0 ;  /* 0x03e00000081879f0 */ /* 0x000fe6000c0008ff */
[----:B------:R-:W-:Y:S02]  /*2450*/  WARPGROUP.DEPBAR.LE gsb0, 0x0 ;  /* 0x00008000000079c5 */ /* 0x000fe40000010000 */
        /* <DEDUP_REMOVED lines=21> */
[----:B------:R0:W-:Y:S04]  /*25b0*/  STL.64 [R1+0x408], R108 ;  /* 0x0004086c01007387 */ /* 0x0001e80000100a00 */
[----:B0-----:R-:W2:Y:S04]  /*25c0*/  LDL.LU R108, [R1] ;  /* 0x00000000016c7983 */ /* 0x001ea80000300800 */
[----:B------:R-:W2:Y:S04]  /*25d0*/  LDL.LU R109, [R1+0x4] ;  /* 0x00000400016d7983 */ /* 0x000ea80000300800 */
[----:B------:R-:W3:Y:S04]  /*25e0*/  LDL.LU R110, [R1+0x8] ;  /* 0x00000800016e7983 */ /* 0x000ee80000300800 */
[----:B------:R-:W3:Y:S04]  /*25f0*/  LDL.LU R111, [R1+0xc] ;  /* 0x00000c00016f7983 */ /* 0x000ee80000300800 */
[----:B------:R-:W4:Y:S04]  /*2600*/  LDL.LU R112, [R1+0x10] ;  /* 0x0000100001707983 */ /* 0x000f280000300800 */
[----:B------:R-:W4:Y:S04]  /*2610*/  LDL.LU R113, [R1+0x14] ;  /* 0x0000140001717983 */ /* 0x000f280000300800 */
[----:B------:R-:W2:Y:S04]  /*2620*/  LDL.LU R114, [R1+0x18] ;  /* 0x0000180001727983 */ /* 0x000ea80000300800 */
        /* <DEDUP_REMOVED lines=32> */
[----:B------:R-:W3:Y:S01]  /*2830*/  LDL.LU R147, [R1+0x9c] ;  /* 0x00009c0001937983 */ /* 0x000ee20000300800 */
[----:B------:R-:W-:-:S02]  /*2840*/  IMAD.MOV.U32 R148, RZ, RZ, R17 ;  /* 0x000000ffff947224 */ /* 0x000fc400078e0011 */
[----:B------:R-:W-:Y:S01]  /*2850*/  IMAD.MOV.U32 R150, RZ, RZ, R5 ;  /* 0x000000ffff967224 */ /* 0x000fe200078e0005 */
[----:B------:R0:W5:Y:S01]  /*2860*/  LDL.LU R17, [R1+0x6cc] ;  /* 0x0006cc0001117983 */ /* 0x0001620000300800 */
[----:B------:R-:W-:Y:S02]  /*2870*/  IMAD.MOV.U32 R151, RZ, RZ, R2 ;  /* 0x000000ffff977224 */ /* 0x000fe400078e0002 */
[----:B------:R-:W-:Y:S02]  /*2880*/  IMAD.MOV.U32 R149, RZ, RZ, R16 ;  /* 0x000000ffff957224 */ /* 0x000fe400078e0010 */
[----:B------:R0:W5:Y:S04]  /*2890*/  LDL.LU R16, [R1+0x6c8] ;  /* 0x0006c80001107983 */ /* 0x0001680000300800 */
[----:B------:R0:W5:Y:S04]  /*28a0*/  LDL.LU R5, [R1+0x6c4] ;  /* 0x0006c40001057983 */ /* 0x0001680000300800 */
[----:B------:R0:W5:Y:S04]  /*28b0*/  LDL.LU R2, [R1+0x6c0] ;  /* 0x0006c00001027983 */ /* 0x0001680000300800 */
[----:B------:R-:W-:Y:S04]  /*28c0*/  STL.64 [R1+0x6b8], R150 ;  /* 0x0006b89601007387 */ /* 0x000fe80000100a00 */
[----:B------:R-:W-:Y:S04]  /*28d0*/  STL.64 [R1+0x6b0], R148 ;  /* 0x0006b09401007387 */ /* 0x000fe80000100a00 */
[----:B---3--:R-:W-:Y:S04]  /*28e0*/  STL.64 [R1+0x6a8], R146 ;  /* 0x0006a89201007387 */ /* 0x008fe80000100a00 */
[----:B--2---:R-:W-:Y:S04]  /*28f0*/  STL.64 [R1+0x6a0], R144 ;  /* 0x0006a09001007387 */ /* 0x004fe80000100a00 */
[----:B----4-:R-:W-:Y:S04]  /*2900*/  STL.64 [R1+0x698], R142 ;  /* 0x0006988e01007387 */ /* 0x010fe80000100a00 */
        /* <DEDUP_REMOVED lines=59> */
[----:B-1----:R-:W2:Y:S04]  /*2cc0*/  LDL.LU R24, [R1+0x200] ;  /* 0x0002000001187983 */ /* 0x002ea80000300800 */
[----:B------:R-:W2:Y:S04]  /*2cd0*/  LDL.LU R25, [R1+0x204] ;  /* 0x0002040001197983 */ /* 0x000ea80000300800 */
        /* <DEDUP_REMOVED lines=107> */
[----:B------:R-:W2:Y:S01]  /*3390*/  LDL.LU R133, [R1+0x3b4] ;  /* 0x0003b40001857983 */ /* 0x000ea20000300800 */
[----:B------:R-:W-:Y:S01]  /*33a0*/  IMAD.MOV.U32 R134, RZ, RZ, R235 ;  /* 0x000000ffff867224 */ /* 0x000fe200078e00eb */
[----:B------:R-:W-:Y:S01]  /*33b0*/  UIADD3 UR8, UR6, 0x2, URZ ;  /* 0x0000000206087890 */ /* 0x000fe2000fffe03f */
[----:B------:R-:W-:Y:S01]  /*33c0*/  IMAD.MOV.U32 R135, RZ, RZ, R234 ;  /* 0x000000ffff877224 */ /* 0x000fe200078e00ea */
[----:B------:R-:W-:Y:S01]  /*33d0*/  UIADD3 UR10, UR7, 0x2, URZ ;  /* 0x00000002070a7890 */ /* 0x000fe2000fffe03f */
[----:B------:R-:W-:Y:S01]  /*33e0*/  IMAD.MOV.U32 R136, RZ, RZ, R233 ;  /* 0x000000ffff887224 */ /* 0x000fe200078e00e9 */
[----:B------:R-:W-:Y:S01]  /*33f0*/  UMOV UR9, 0x80000020 ;  /* 0x8000002000097882 */ /* 0x000fe20000000000 */
[----:B------:R-:W-:Y:S01]  /*3400*/  IMAD.MOV.U32 R137, RZ, RZ, R232 ;  /* 0x000000ffff897224 */ /* 0x000fe200078e00e8 */
[----:B------:R-:W-:Y:S01]  /*3410*/  UMOV UR11, 0x80000020 ;  /* 0x80000020000b7882 */ /* 0x000fe20000000000 */
        /* <DEDUP_REMOVED lines=33> */
[----:B------:R-:W-:Y:S01]  /*3630*/  IMAD.MOV.U32 R235, RZ, RZ, R0 ;  /* 0x000000ffffeb7224 */ /* 0x000fe200078e0000 */
[----:B--2---:R-:W-:-:S06]  /*3640*/  WARPGROUP.ARRIVE ;  /* 0x00000000000079c5 */ /* 0x004fcc0000000000 */
[----:B------:R-:W-:Y:S03]  /*3650*/  HGMMA.64x256x16.F32 R24, gdesc[UR8], R24, gsb0 ;  /* 0x03e00000081879f0 */ /* 0x000fe60008000818 */
        /* <DEDUP_REMOVED lines=65> */
[----:B-1----:R-:W2:Y:S04]  /*3a70*/  LDL.LU.64 R150, [R1+0x6b8] ;  /* 0x0006b80001967983 */ /* 0x002ea80000300a00 */
[----:B------:R-:W2:Y:S04]  /*3a80*/  LDL.LU.64 R148, [R1+0x6b0] ;  /* 0x0006b00001947983 */ /* 0x000ea80000300a00 */
        /* <DEDUP_REMOVED lines=19> */
[----:B------:R-:W2:Y:S01]  /*3bc0*/  LDL.LU.64 R108, [R1+0x610] ;  /* 0x00061000016c7983 */ /* 0x000ea20000300a00 */
[----:B------:R-:W-:Y:S01]  /*3bd0*/  UIADD3 UR8, UR6, 0x202, URZ ;  /* 0x0000020206087890 */ /* 0x000fe2000fffe03f */
[----:B------:R-:W-:-:S02]  /*3be0*/  UMOV UR9, 0x80000020 ;  /* 0x8000002000097882 */ /* 0x000fc40000000000 */
[----:B------:R-:W3:Y:S04]  /*3bf0*/  LDL.LU.64 R106, [R1+0x608] ;  /* 0x00060800016a7983 */ /* 0x000ee80000300a00 */
        /* <DEDUP_REMOVED lines=40> */
[----:B------:R-:W3:Y:S01]  /*3e80*/  LDL.LU.64 R24, [R1+0x4c0] ;  /* 0x0004c00001187983 */ /* 0x000ee20000300a00 */
[----:B--2---:R-:W-:-:S06]  /*3e90*/  WARPGROUP.ARRIVE ;  /* 0x00000000000079c5 */ /* 0x004fcc0000000000 */
[----:B------:R-:W-:Y:S03]  /*3ea0*/  HGMMA.64x256x16.F32 R108, gdesc[UR8], R108, gsb0 ;  /* 0x03e00000086c79f0 */ /* 0x000fe6000800086c */
[----:B------:R-:W-:Y:S02]  /*3eb0*/  WARPGROUP.DEPBAR.LE gsb0, 0x0 ;  /* 0x00008000000079c5 */ /* 0x000fe40000010000 */
[----:B------:R-:W-:Y:S04]  /*3ec0*/  STL.64 [R1], R108 ;  /* 0x0000006c01007387 */ /* 0x000fe80000100a00 */
        /* <DEDUP_REMOVED lines=63> */
[----:B-1----:R0:W5:Y:S04]  /*42c0*/  LDL.LU R154, [R1+0x4b8] ;  /* 0x0004b800019a7983 */ /* 0x0021680000300800 */
        /* <DEDUP_REMOVED lines=22> */
[----:B------:R-:W-:Y:S01]  /*4430*/  UIADD3 UR8, UR6, 0x402, URZ ;  /* 0x0000040206087890 */ /* 0x000fe2000fffe03f */
[----:B------:R-:W-:Y:S01]  /*4440*/  UMOV UR9, 0x80000020 ;  /* 0x8000002000097882 */ /* 0x000fe20000000000 */
[----:B---3--:R-:W-:-:S07]  /*4450*/  WARPGROUP.ARRIVE ;  /* 0x00000000000079c5 */ /* 0x008fce0000000000 */
[----:B------:R-:W-:Y:S03]  /*4460*/  HGMMA.64x256x16.F32 R24, gdesc[UR8], R24, gsb0 ;  /* 0x03e00000081879f0 */ /* 0x000fe60008000818 */
[----:B------:R-:W-:Y:S02]  /*4470*/  WARPGROUP.DEPBAR.LE gsb0, 0x0 ;  /* 0x00008000000079c5 */ /* 0x000fe40000010000 */
[----:B0-----:R-:W-:Y:S05]  /*4480*/  @!P1 BRA `(.L_x_22) ;  /* 0x0000004400d89947 */ /* 0x001fea0003800000 */
[----:B------:R-:W-:Y:S01]  /*4490*/  UIADD3 UR6, UR39, 0x1, URZ ;  /* 0x0000000127067890 */ /* 0x000fe2000fffe03f */
[----:B-----5:R-:W-:-:S03]  /*44a0*/  IMAD.MOV.U32 R0, RZ, RZ, R5 ;  /* 0x000000ffff007224 */ /* 0x020fc600078e0005 */
[----:B------:R-:W-:-:S04]  /*44b0*/  UISETP.NE.AND UP0, UPT, UR6, 0x5, UPT ;  /* 0x000000050600788c */ /* 0x000fc8000bf05270 */
[----:B------:R-:W-:Y:S02]  /*44c0*/  USEL UR7, URZ, 0x1, UP0 ;  /* 0x000000013f077887 */ /* 0x000fe40008000000 */
[----:B------:R-:W-:Y:S02]  /*44d0*/  USEL UR6, UR6, URZ, UP0 ;  /* 0x0000003f06067287 */ /* 0x000fe40008000000 */
[----:B------:R-:W-:-:S06]  /*44e0*/  ULOP3.LUT UR7, UR38, UR7, URZ, 0x3c, !UPT ;  /* 0x0000000726077292 */ /* 0x000fcc000f8e3c3f */
[----:B------:R-:W-:Y:S01]  /*44f0*/  IMAD.U32 R3, RZ, RZ, UR7 ;  /* 0x00000007ff037e24 */ /* 0x000fe2000f8e00ff */
[----:B------:R-:W-:-:S06]  /*4500*/  UMOV UR7, UR39 ;  /* 0x0000002700077c82 */ /* 0x000fcc0008000000 */
.L_x_29:
[----:B------:R-:W-:Y:S05]  /*4510*/  @!P0 BRA `(.L_x_23) ;  /* 0x0000000000048947 */ /* 0x000fea0003800000 */
[----:B------:R-:W-:Y:S01]  /*4520*/  BPT.TRAP 0x1 ;  /* 0x000000040000795c */ /* 0x000fe20000300000 */
.L_x_23:
[----:B------:R-:W-:Y:S01]  /*4530*/  ULEA UR8, UR6, UR45, 0x3 ;  /* 0x0000002d06087291 */ /* 0x000fe2000f8e183f */
[----:B------:R-:W-:-:S08]  /*4540*/  SHF.L.U32 R4, R3, 0x1f, RZ ;  /* 0x0000001f03047819 */ /* 0x000fd000000006ff */
[----:B------:R0:W1:Y:S01]  /*4550*/  SYNCS.PHASECHK.TRANS64.TRYWAIT P1, [UR8], R4 ;  /* 0x00000004ff0075a7 */ /* 0x0000620008020148 */
[----:B------:R-:W-:Y:S05]  /*4560*/  @!P0 BRA `(.L_x_24) ;  /* 0x0000000000048947 */ /* 0x000fea0003800000 */
[----:B------:R-:W-:Y:S01]  /*4570*/  BPT.TRAP 0x1 ;  /* 0x000000040000795c */ /* 0x000fe20000300000 */
.L_x_24:
[----:B-1----:R-:W-:Y:S05]  /*4580*/  @P1 BRA `(.L_x_25) ;  /* 0x0000000000081947 */ /* 0x002fea0003800000 */
[----:B------:R-:W1:Y:S02]  /*4590*/  SYNCS.PHASECHK.TRANS64.TRYWAIT P1, [UR8], R4 ;  /* 0x00000004ff0075a7 */ /* 0x000e640008020148 */
[----:B-1----:R-:W-:Y:S05]  /*45a0*/  @!P1 BRA `(.L_x_26) ;  /* 0x000001f000a89947 */ /* 0x002fea0003800000 */
.L_x_25:
        /* <DEDUP_REMOVED lines=64> */
[----:B--2---:R-:W2:Y:S04]  /*49b0*/  LDL.LU.64 R24, [R1] ;  /* 0x0000000001187983 */ /* 0x004ea80000300a00 */
[----:B------:R-:W3:Y:S04]  /*49c0*/  LDL.LU.64 R26, [R1+0x8] ;  /* 0x00000800011a7983 */ /* 0x000ee80000300a00 */
[----:B------:R-:W4:Y:S04]  /*49d0*/  LDL.LU.64 R28, [R1+0x10] ;  /* 0x00001000011c7983 */ /* 0x000f280000300a00 */
[----:B------:R-:W2:Y:S04]  /*49e0*/  LDL.LU.64 R30, [R1+0x18] ;  /* 0x00001800011e7983 */ /* 0x000ea80000300a00 */
        /* <DEDUP_REMOVED lines=120> */
[----:B------:R-:W3:Y:S04]  /*5170*/  LDL.LU.64 R20, [R1+0x200] ;  /* 0x0002000001147983 */ /* 0x000ee80000300a00 */
[----:B------:R-:W3:Y:S04]  /*5180*/  LDL.LU.64 R22, [R1+0x208] ;  /* 0x0002080001167983 */ /* 0x000ee80000300a00 */
[----:B--2---:R-:W3:Y:S04]  /*5190*/  LDL.LU.64 R24, [R1+0x210] ;  /* 0x0002100001187983 */ /* 0x004ee80000300a00 */
        /* <DEDUP_REMOVED lines=61> */
[----:B------:R-:W-:-:S02]  /*5570*/  UIMAD UR12, UR6, 0x600, UR4 ;  /* 0x00000600060c78a4 */ /* 0x000fc4000f8e0204 */
[----:B------:R-:W-:Y:S01]  /*5580*/  ULEA UR13, UR6, UR5, 0xa ;  /* 0x00000005060d7291 */ /* 0x000fe2000f8e503f */
[----:B------:R-:W2:Y:S01]  /*5590*/  LDL.LU.64 R148, [R1+0x1f0] ;  /* 0x0001f00001947983 */ /* 0x000ea20000300a00 */
[----:B------:R-:W-:Y:S01]  /*55a0*/  UMOV UR9, 0x80000020 ;  /* 0x8000002000097882 */ /* 0x000fe20000000000 */
[----:B------:R-:W-:Y:S02]  /*55b0*/  UMOV UR11, 0x80000020 ;  /* 0x80000020000b7882 */ /* 0x000fe40000000000 */
[----:B------:R-:W-:Y:S01]  /*55c0*/  UMOV UR8, UR12 ;  /* 0x0000000c00087c82 */ /* 0x000fe20008000000 */
[----:B------:R-:W2:Y:S01]  /*55d0*/  LDL.LU.64 R150, [R1+0x1f8] ;  /* 0x0001f80001967983 */ /* 0x000ea20000300a00 */
[----:B------:R-:W-:-:S03]  /*55e0*/  UMOV UR10, UR13 ;  /* 0x0000000d000a7c82 */ /* 0x000fc60008000000 */
[----:B------:R-:W-:Y:S04]  /*55f0*/  STL [R1+0x6d4], R17 ;  /* 0x0006d41101007387 */ /* 0x000fe80000100800 */
[----:B------:R-:W-:Y:S04]  /*5600*/  STL [R1+0x6d0], R16 ;  /* 0x0006d01001007387 */ /* 0x000fe80000100800 */
[----:B------:R-:W-:Y:S04]  /*5610*/  STL [R1+0x6cc], R5 ;  /* 0x0006cc0501007387 */ /* 0x000fe80000100800 */
[----:B------:R-:W-:Y:S04]  /*5620*/  STL [R1+0x6c8], R3 ;  /* 0x0006c80301007387 */ /* 0x000fe80000100800 */
[----:B------:R-:W-:Y:S04]  /*5630*/  STL [R1+0x6c4], R2 ;  /* 0x0006c40201007387 */ /* 0x000fe80000100800 */
[----:B------:R-:W-:Y:S01]  /*5640*/  STL [R1+0x6c0], R0 ;  /* 0x0006c00001007387 */ /* 0x000fe20000100800 */
[----:B---3--:R-:W-:-:S06]  /*5650*/  WARPGROUP.ARRIVE ;  /* 0x00000000000079c5 */ /* 0x008fcc0000000000 */
[----:B------:R-:W-:Y:S03]  /*5660*/  HGMMA.64x256x16.F32 R20, gdesc[UR8], R20, gsb0 ;  /* 0x03e00000081479f0 */ /* 0x000fe60008000814 */
        /* <DEDUP_REMOVED lines=81> */
[----:B---3--:R-:W2:Y:S04]  /*5b80*/  LDL.LU.64 R130, [R1+0xa80] ;  /* 0x000a800001827983 */ /* 0x008ea80000300a00 */
        /* <DEDUP_REMOVED lines=54> */
[----:B------:R-:W-:Y:S01]  /*5ef0*/  UMOV UR9, 0x80000020 ;  /* 0x8000002000097882 */ /* 0x000fe20000000000 */
[----:B--2---:R-:W-:-:S07]  /*5f00*/  WARPGROUP.ARRIVE ;  /* 0x00000000000079c5 */ /* 0x004fce0000000000 */
[----:B------:R-:W-:Y:S03]  /*5f10*/  HGMMA.64x256x16.F32 R24, gdesc[UR8], R24, gsb0 ;  /* 0x03e00000081879f0 */ /* 0x000fe60008000818 */
[----:B------:R-:W-:Y:S02]  /*5f20*/  WARPGROUP.DEPBAR.LE gsb0, 0x0 ;  /* 0x00008000000079c5 */ /* 0x000fe40000010000 */
[----:B------:R-:W-:Y:S01]  /*5f30*/  STL.64 [R1], R24 ;  /* 0x0000001801007387 */ /* 0x000fe20000100a00 */
[----:B-1----:R-:W-:Y:S02]  /*5f40*/  IMAD.MOV.U32 R6, RZ, RZ, R150 ;  /* 0x000000ffff067224 */ /* 0x002fe400078e0096 */
[----:B0-----:R-:W-:Y:S01]  /*5f50*/  IMAD.MOV.U32 R4, RZ, RZ, R151 ;  /* 0x000000ffff047224 */ /* 0x001fe200078e0097 */
        /* <DEDUP_REMOVED lines=51> */
[----:B------:R0:W-:Y:S01]  /*6290*/  STL.64 [R1+0x90], R60 ;  /* 0x0000903c01007387 */ /* 0x0001e20000100a00 */
[----:B------:R-:W-:Y:S02]  /*62a0*/  IMAD.MOV.U32 R198, RZ, RZ, R114 ;  /* 0x000000ffffc67224 */ /* 0x000fe400078e0072 */
[----:B------:R-:W-:Y:S01]  /*62b0*/  IMAD.MOV.U32 R199, RZ, RZ, R115 ;  /* 0x000000ffffc77224 */ /* 0x000fe200078e0073 */
[----:B------:R-:W2:Y:S01]  /*62c0*/  LDL.LU.64 R150, [R1+0x8d0] ;  /* 0x0008d00001967983 */ /* 0x000ea20000300a00 */
[----:B------:R-:W-:-:S02]  /*62d0*/  IMAD.MOV.U32 R196, RZ, RZ, R112 ;  /* 0x000000ffffc47224 */ /* 0x000fc400078e0070 */
[----:B------:R-:W-:Y:S01]  /*62e0*/  IMAD.MOV.U32 R197, RZ, RZ, R113 ;  /* 0x000000ffffc57224 */ /* 0x000fe200078e0071 */
[----:B------:R-:W2:Y:S01]  /*62f0*/  LDL.LU.64 R148, [R1+0x8c8] ;  /* 0x0008c80001947983 */ /* 0x000ea20000300a00 */
[----:B------:R-:W-:Y:S02]  /*6300*/  IMAD.MOV.U32 R194, RZ, RZ, R110 ;  /* 0x000000ffffc27224 */ /* 0x000fe400078e006e */
[----:B------:R-:W-:Y:S01]  /*6310*/  IMAD.MOV.U32 R195, RZ, RZ, R111 ;  /* 0x000000ffffc37224 */ /* 0x000fe200078e006f */
[----:B------:R-:W2:Y:S01]  /*6320*/  LDL.LU.64 R146, [R1+0x8c0] ;  /* 0x0008c00001927983 */ /* 0x000ea20000300a00 */
        /* <DEDUP_REMOVED lines=90> */
[----:B0-----:R-:W2:Y:S04]  /*68d0*/  LDL.LU.64 R60, [R1+0x768] ;  /* 0x00076800013c7983 */ /* 0x001ea80000300a00 */
        /* <DEDUP_REMOVED lines=20> */
[----:B------:R-:W-:Y:S01]  /*6a20*/  STL [R1+0x4b8], R154 ;  /* 0x0004b89a01007387 */ /* 0x000fe20000100800 */
        /* <DEDUP_REMOVED lines=62> */
[----:B------:R-:W2:Y:S01]  /*6e10*/  LDL.LU R145, [R1+0x94] ;  /* 0x0000940001917983 */ /* 0x000ea20000300800 */
[----:B------:R-:W-:-:S02]  /*6e20*/  IMAD.MOV.U32 R146, RZ, RZ, R17 ;  /* 0x000000ffff927224 */ /* 0x000fc400078e0011 */
[----:B------:R-:W-:Y:S01]  /*6e30*/  IMAD.MOV.U32 R147, RZ, RZ, R16 ;  /* 0x000000ffff937224 */ /* 0x000fe200078e0010 */
[----:B------:R0:W5:Y:S01]  /*6e40*/  LDL.LU R17, [R1+0x6d4] ;  /* 0x0006d40001117983 */ /* 0x0001620000300800 */
[----:B------:R-:W-:Y:S02]  /*6e50*/  IMAD.MOV.U32 R148, RZ, RZ, R5 ;  /* 0x000000ffff947224 */ /* 0x000fe400078e0005 */
[----:B------:R-:W-:Y:S01]  /*6e60*/  IMAD.MOV.U32 R150, RZ, RZ, R2 ;  /* 0x000000ffff967224 */ /* 0x000fe200078e0002 */
[----:B------:R0:W5:Y:S01]  /*6e70*/  LDL.LU R16, [R1+0x6d0] ;  /* 0x0006d00001107983 */ /* 0x0001620000300800 */
[----:B------:R-:W-:Y:S02]  /*6e80*/  IMAD.MOV.U32 R151, RZ, RZ, R0 ;  /* 0x000000ffff977224 */ /* 0x000fe400078e0000 */
[----:B------:R-:W-:Y:S01]  /*6e90*/  IMAD.MOV.U32 R149, RZ, RZ, R3 ;  /* 0x000000ffff957224 */ /* 0x000fe200078e0003 */
[----:B------:R0:W5:Y:S04]  /*6ea0*/  LDL.LU R5, [R1+0x6cc] ;  /* 0x0006cc0001057983 */ /* 0x0001680000300800 */
[----:B------:R0:W5:Y:S04]  /*6eb0*/  LDL.LU R3, [R1+0x6c8] ;  /* 0x0006c80001037983 */ /* 0x0001680000300800 */
[----:B------:R0:W5:Y:S04]  /*6ec0*/  LDL.LU R2, [R1+0x6c4] ;  /* 0x0006c40001027983 */ /* 0x0001680000300800 */
[----:B------:R0:W5:Y:S04]  /*6ed0*/  LDL.LU R0, [R1+0x6c0] ;  /* 0x0006c00001007983 */ /* 0x0001680000300800 */
[----:B------:R-:W-:Y:S04]  /*6ee0*/  STL.64 [R1+0x6b8], R150 ;  /* 0x0006b89601007387 */ /* 0x000fe80000100a00 */
[----:B------:R-:W-:Y:S04]  /*6ef0*/  STL.64 [R1+0x6b0], R148 ;  /* 0x0006b09401007387 */ /* 0x000fe80000100a00 */
[----:B------:R-:W-:Y:S04]  /*6f00*/  STL.64 [R1+0x6a8], R146 ;  /* 0x0006a89201007387 */ /* 0x000fe80000100a00 */
[----:B--2---:R-:W-:Y:S04]  /*6f10*/  STL.64 [R1+0x6a0], R144 ;  /* 0x0006a09001007387 */ /* 0x004fe80000100a00 */
[----:B----4-:R-:W-:Y:S04]  /*6f20*/  STL.64 [R1+0x698], R142 ;  /* 0x0006988e01007387 */ /* 0x010fe80000100a00 */
[----:B---3--:R-:W-:Y:S04]  /*6f30*/  STL.64 [R1+0x690], R140 ;  /* 0x0006908c01007387 */ /* 0x008fe80000100a00 */
        /* <DEDUP_REMOVED lines=186> */
[----:B------:R-:W-:Y:S02]  /*7ae0*/  UIADD3 UR8, UR12, 0x2, URZ ;  /* 0x000000020c087890 */ /* 0x000fe4000fffe03f */
[----:B------:R-:W-:Y:S01]  /*7af0*/  UIADD3 UR10, UR13, 0x2, URZ ;  /* 0x000000020d0a7890 */ /* 0x000fe2000fffe03f */
[----:B------:R-:W-:Y:S01]  /*7b00*/  UMOV UR9, 0x80000020 ;  /* 0x8000002000097882 */ /* 0x000fe20000000000 */
[----:B------:R-:W-:Y:S01]  /*7b10*/  UMOV UR11, 0x80000020 ;  /* 0x80000020000b7882 */ /* 0x000fe20000000000 */
        /* <DEDUP_REMOVED lines=106> */
[----:B------:R-:W-:Y:S01]  /*81c0*/  IMAD.MOV.U32 R235, RZ, RZ, R4 ;  /* 0x000000ffffeb7224 */ /* 0x000fe200078e0004 */
[----:B------:R-:W-:Y:S01]  /*81d0*/  UIADD3 UR8, UR12, 0x202, URZ ;  /* 0x000002020c087890 */ /* 0x000fe2000fffe03f */
[----:B------:R-:W3:Y:S01]  /*81e0*/  LDL.LU.64 R106, [R1+0x608] ;  /* 0x00060800016a7983 */ /* 0x000ee20000300a00 */
[----:B------:R-:W-:-:S03]  /*81f0*/  UMOV UR9, 0x80000020 ;  /* 0x8000002000097882 */ /* 0x000fc60000000000 */
        /* <DEDUP_REMOVED lines=137> */
[----:B------:R-:W-:Y:S01]  /*8a90*/  BPT.TRAP 0x1 ;  /* 0x000000040000795c */ /* 0x000fe20000300000 */
.L_x_27:
[----:B-----5:R-:W-:Y:S01]  /*8aa0*/  ISETP.NE.AND P1, PT, R17, RZ, PT ;  /* 0x000000ff1100720c */ /* 0x020fe20003f25270 */
[----:B------:R-:W-:Y:S01]  /*8ab0*/  IMAD.U32 R4, RZ, RZ, UR7 ;  /* 0x00000007ff047e24 */ /* 0x000fe2000f8e00ff */
[----:B------:R-:W-:-:S11]  /*8ac0*/  UISETP.GT.U32.AND UP0, UPT, UR40, 0x1, UPT ;  /* 0x000000012800788c */ /* 0x000fd6000bf04070 */
[----:B------:R-:W-:-:S05]  /*8ad0*/  @P1 LEA R4, R4, UR45, 0x3 ;  /* 0x0000002d04041c11 */ /* 0x000fca000f8e18ff */
[----:B------:R-:W-:-:S05]  /*8ae0*/  @P1 VIADD R4, R4, 0x28 ;  /* 0x0000002804041836 */ /* 0x000fca0000000000 */
[----:B------:R-:W-:-:S04]  /*8af0*/  @P1 PRMT R4, R154, 0x654, R4 ;  /* 0x000006549a041816 */ /* 0x000fc80000000004 */
[----:B------:R0:W-:Y:S01]  /*8b00*/  @P1 SYNCS.ARRIVE.TRANS64.RED.A1T0 RZ, [R4+URZ], RZ ;  /* 0x000000ff04ff19a7 */ /* 0x0001e2000810043f */
[----:B------:R-:W-:-:S13]  /*8b10*/  PLOP3.LUT P1, PT, PT, PT, UP0, 0x80, 0x0 ;  /* 0x000000000000781c */ /* 0x000fda0003f2f008 */
[----:B0-----:R-:W-:Y:S05]  /*8b20*/  @P1 BRA `(.L_x_28) ;  /* 0x0000000000041947 */ /* 0x001fea0003800000 */
[----:B------:R-:W-:Y:S01]  /*8b30*/  BPT.TRAP 0x1 ;  /* 0x000000040000795c */ /* 0x000fe20000300000 */
.L_x_28:
[----:B------:R-:W-:Y:S01]  /*8b40*/  UIADD3 UR6, UR6, 0x1, URZ ;  /* 0x0000000106067890 */ /* 0x000fe2000fffe03f */
[C---:B------:R-:W-:Y:S01]  /*8b50*/  ISETP.GT.AND P1, PT, R0.reuse, 0x1, PT ;  /* 0x000000010000780c */ /* 0x040fe20003f24270 */
[----:B------:R-:W-:Y:S01]  /*8b60*/  UIADD3 UR7, UR7, 0x1, URZ ;  /* 0x0000000107077890 */ /* 0x000fe2000fffe03f */
[----:B------:R-:W-:Y:S01]  /*8b70*/  VIADD R0, R0, 0xffffffff ;  /* 0xffffffff00007836 */ /* 0x000fe20000000000 */
[----:B------:R-:W-:Y:S02]  /*8b80*/  UISETP.NE.AND UP0, UPT, UR6, 0x5, UPT ;  /* 0x000000050600788c */ /* 0x000fe4000bf05270 */
[----:B------:R-:W-:Y:S02]  /*8b90*/  UISETP.NE.AND UP1, UPT, UR7, 0x5, UPT ;  /* 0x000000050700788c */ /* 0x000fe4000bf25270 */
[----:B------:R-:W-:Y:S02]  /*8ba0*/  USEL UR8, URZ, 0x1, UP0 ;  /* 0x000000013f087887 */ /* 0x000fe40008000000 */
[----:B------:R-:W-:-:S02]  /*8bb0*/  USEL UR6, UR6, URZ, UP0 ;  /* 0x0000003f06067287 */ /* 0x000fc40008000000 */
[----:B------:R-:W-:Y:S02]  /*8bc0*/  USEL UR7, UR7, URZ, UP1 ;  /* 0x0000003f07077287 */ /* 0x000fe40008800000 */
[----:B------:R-:W-:Y:S01]  /*8bd0*/  LOP3.LUT R3, R3, UR8, RZ, 0x3c, !PT ;  /* 0x0000000803037c12 */ /* 0x000fe2000f8e3cff */
[----:B------:R-:W-:Y:S09]  /*8be0*/  @P1 BRA `(.L_x_29) ;  /* 0xffffffb800481947 */ /* 0x000ff2000383ffff */
.L_x_22:
[----:B------:R-:W0:Y:S02]  /*8bf0*/  LDC R0, c[0x0][0x28c] ;  /* 0x0000a300ff007b82 */ /* 0x000e240000000800 */
[----:B0-----:R-:W-:-:S13]  /*8c00*/  ISETP.GE.AND P1, PT, R0, 0x1, PT ;  /* 0x000000010000780c */ /* 0x001fda0003f26270 */
[----:B------:R-:W-:Y:S05]  /*8c10*/  @!P1 BRA `(.L_x_30) ;  /* 0x00000000003c9947 */ /* 0x000fea0003800000 */
[----:B------:R-:W-:Y:S05]  /*8c20*/  @!P0 BRA `(.L_x_31) ;  /* 0x0000000000048947 */ /* 0x000fea0003800000 */
[----:B------:R-:W-:Y:S01]  /*8c30*/  BPT.TRAP 0x1 ;  /* 0x000000040000795c */ /* 0x000fe20000300000 */
.L_x_31:
[----:B-----5:R-:W-:Y:S01]  /*8c40*/  ISETP.NE.AND P0, PT, R17, RZ, PT ;  /* 0x000000ff1100720c */ /* 0x020fe20003f05270 */
[----:B------:R-:W-:-:S12]  /*8c50*/  UISETP.GT.U32.AND UP0, UPT, UR40, 0x1, UPT ;  /* 0x000000012800788c */ /* 0x000fd8000bf04070 */
[----:B------:R-:W-:-:S04]  /*8c60*/  @P0 VIADD R0, R5, UR39 ;  /* 0x0000002705000c36 */ /* 0x000fc80008000000 */
[----:B------:R-:W-:-:S05]  /*8c70*/  @P0 IMAD.WIDE.U32 R4, R0, -0x33333333, RZ ;  /* 0xcccccccd00040825 */ /* 0x000fca00078e00ff */
[----:B------:R-:W-:-:S05]  /*8c80*/  @P0 SHF.R.U32.HI R4, RZ, 0x2, R5 ;  /* 0x00000002ff040819 */ /* 0x000fca0000011605 */
[----:B------:R-:W-:-:S05]  /*8c90*/  @P0 IMAD R0, R4, -0x5, R0 ;  /* 0xfffffffb04000824 */ /* 0x000fca00078e0200 */
[----:B------:R-:W-:-:S05]  /*8ca0*/  @P0 LEA R0, R0, UR45, 0x3 ;  /* 0x0000002d00000c11 */ /* 0x000fca000f8e18ff */
[----:B------:R-:W-:-:S05]  /*8cb0*/  @P0 VIADD R0, R0, 0x28 ;  /* 0x0000002800000836 */ /* 0x000fca0000000000 */
[----:B------:R-:W-:-:S04]  /*8cc0*/  @P0 PRMT R0, R154, 0x654, R0 ;  /* 0x000006549a000816 */ /* 0x000fc80000000000 */
[----:B------:R0:W-:Y:S01]  /*8cd0*/  @P0 SYNCS.ARRIVE.TRANS64.RED.A1T0 RZ, [R0+URZ], RZ ;  /* 0x000000ff00ff09a7 */ /* 0x0001e2000810043f */
[----:B------:R-:W-:-:S13]  /*8ce0*/  PLOP3.LUT P0, PT, PT, PT, UP0, 0x80, 0x0 ;  /* 0x000000000000781c */ /* 0x000fda0003f0f008 */
[----:B0-----:R-:W-:Y:S05]  /*8cf0*/  @P0 BRA `(.L_x_30) ;  /* 0x0000000000040947 */ /* 0x001fea0003800000 */
[----:B------:R-:W-:Y:S01]  /*8d00*/  BPT.TRAP 0x1 ;  /* 0x000000040000795c */ /* 0x000fe20000300000 */
.L_x_30:
[----:B------:R-:W0:Y:S01]  /*8d10*/  S2R R6, SR_TID.X ;  /* 0x0000000000067919 */ /* 0x000e220000002100 */
[----:B------:R-:W-:Y:S01]  /*8d20*/  IMAD.MOV.U32 R21, RZ, RZ, 0x6540 ;  /* 0x00006540ff157424 */ /* 0x000fe200078e00ff */
[----:B------:R-:W-:Y:S01]  /*8d30*/  USHF.R.S32.HI UR10, URZ, 0x1f, UR43 ;  /* 0x0000001f3f0a7899 */ /* 0x000fe2000801142b */
[----:B------:R-:W-:Y:S01]  /*8d40*/  IMAD.MOV.U32 R7, RZ, RZ, -0x2 ;  /* 0xfffffffeff077424 */ /* 0x000fe200078e00ff */
[----:B------:R-:W-:Y:S01]  /*8d50*/  ULDC.64 UR8, c[0x0][0x5d0] ;  /* 0x0001740000087ab9 */ /* 0x000fe20000000a00 */
[----:B------:R-:W-:Y:S02]  /*8d60*/  UIMAD.WIDE UR6, UR41, 0x180, URZ ;  /* 0x00000180290678a5 */ /* 0x000fe4000f8e023f */
[----:B------:R-:W-:Y:S02]  /*8d70*/  UIMAD UR4, UR10, UR8, URZ ;  /* 0x000000080a0472a4 */ /* 0x000fe4000f8e023f */
[----:B------:R-:W-:Y:S02]  /*8d80*/  UIMAD UR41, UR41, 0x180, URZ ;  /* 0x00000180292978a4 */ /* 0x000fe4000f8e023f */
[----:B------:R-:W-:-:S02]  /*8d90*/  UIMAD UR4, UR43, UR9, UR4 ;  /* 0x000000092b0472a4 */ /* 0x000fc4000f8e0204 */
[----:B------:R-:W-:Y:S02]  /*8da0*/  UIADD3 UR39, UR44, UR39, URZ ;  /* 0x000000272c277290 */ /* 0x000fe4000fffe03f */
[----:B------:R-:W-:Y:S02]  /*8db0*/  UISETP.GE.U32.AND UP2, UPT, UR44, 0x5, UPT ;  /* 0x000000052c00788c */ /* 0x000fe4000bf46070 */
[----:B------:R-:W-:-:S04]  /*8dc0*/  UISETP.GT.U32.AND UP1, UPT, UR39, 0x4, UPT ;  /* 0x000000042700788c */ /* 0x000fc8000bf24070 */
[----:B------:R-:W-:Y:S01]  /*8dd0*/  UISETP.LT.U32.AND UP1, UPT, UR44, 0x5, UP1 ;  /* 0x000000052c00788c */ /* 0x000fe20008f21070 */
[--C-:B0-----:R-:W-:Y:S01]  /*8de0*/  SHF.R.U32.HI R3, RZ, 0x7, R6.reuse ;  /* 0x00000007ff037819 */ /* 0x101fe20000011606 */
[C---:B------:R-:W-:Y:S01]  /*8df0*/  IMAD.SHL.U32 R20, R6.reuse, 0x2, RZ ;  /* 0x0000000206147824 */ /* 0x040fe200078e00ff */
[----:B------:R-:W-:Y:S02]  /*8e00*/  SHF.R.U32.HI R4, RZ, 0x2, R6 ;  /* 0x00000002ff047819 */ /* 0x000fe40000011606 */
[----:B------:R-:W-:Y:S02]  /*8e10*/  LOP3.LUT R3, R3, 0x1, RZ, 0xc0, !PT ;  /* 0x0000000103037812 */ /* 0x000fe400078ec0ff */
[----:B-----5:R-:W-:Y:S02]  /*8e20*/  LOP3.LUT R5, R6, 0x60, RZ, 0xc0, !PT ;  /* 0x0000006006057812 */ /* 0x020fe400078ec0ff */
[----:B------:R-:W-:Y:S01]  /*8e30*/  LOP3.LUT R20, R20, 0x6, RZ, 0xc0, !PT ;  /* 0x0000000614147812 */ /* 0x000fe200078ec0ff */
[----:B------:R-:W-:Y:S01]  /*8e40*/  IMAD.SHL.U32 R162, R3, 0x40, RZ ;  /* 0x0000004003a27824 */ /* 0x000fe200078e00ff */
[----:B------:R-:W-:-:S02]  /*8e50*/  LOP3.LUT R4, R4, 0x7, RZ, 0xc0, !PT ;  /* 0x0000000704047812 */ /* 0x000fc400078ec0ff */
[----:B------:R-:W-:Y:S02]  /*8e60*/  SHF.R.U32.HI R5, RZ, 0x1, R5 ;  /* 0x00000001ff057819 */ /* 0x000fe40000011605 */
[----:B------:R-:W-:Y:S01]  /*8e70*/  PRMT R20, R20, R21, UR42 ;  /* 0x0000002a14147e16 */ /* 0x000fe20008000015 */
[----:B------:R-:W-:Y:S01]  /*8e80*/  USHF.L.U32 UR42, UR42, 0x8, URZ ;  /* 0x000000082a2a7899 */ /* 0x000fe2000800063f */
[--C-:B------:R-:W-:Y:S02]  /*8e90*/  IADD3 R0, RZ, -R5, -R4.reuse ;  /* 0x80000005ff007210 */ /* 0x100fe40007ffe804 */
[----:B------:R-:W-:Y:S01]  /*8ea0*/  LOP3.LUT R162, R162, 0x40, R4, 0xe2, !PT ;  /* 0x00000040a2a27812 */ /* 0x000fe200078ee204 */
[----:B------:R-:W-:Y:S01]  /*8eb0*/  IMAD.U32 R4, RZ, RZ, UR8 ;  /* 0x00000008ff047e24 */ /* 0x000fe2000f8e00ff */
[----:B------:R-:W-:Y:S01]  /*8ec0*/  SHF.R.S32.HI R21, RZ, 0x1f, R20 ;  /* 0x0000001fff157819 */ /* 0x000fe20000011414 */
[----:B------:R-:W-:Y:S01]  /*8ed0*/  ULDC UR8, c[0x0][0x284] ;  /* 0x0000a10000087ab9 */ /* 0x000fe20000000800 */
[----:B------:R-:W-:Y:S01]  /*8ee0*/  LOP3.LUT R162, R162, UR6, R5, 0xfe, !PT ;  /* 0x00000006a2a27c12 */ /* 0x000fe2000f8efe05 */
[----:B------:R-:W-:-:S02]  /*8ef0*/  IMAD R0, R3, -0x40, R0 ;  /* 0xffffffc003007824 */ /* 0x000fc400078e0200 */
[----:B------:R-:W-:-:S04]  /*8f00*/  IMAD.WIDE.U32 R4, R4, UR43, R20 ;  /* 0x0000002b04047c25 */ /* 0x000fc8000f8e0014 */
[----:B------:R-:W-:Y:S01]  /*8f10*/  VIADD R5, R5, UR4 ;  /* 0x0000000405057c36 */ /* 0x000fe20008000000 */
[----:B------:R-:W-:Y:S01]  /*8f20*/  ULDC UR4, c[0x0][0x288] ;  /* 0x0000a20000047ab9 */ /* 0x000fe20000000800 */
[----:B------:R-:W-:Y:S01]  /*8f30*/  IMAD.U32 R3, RZ, RZ, UR8 ;  /* 0x00000008ff037e24 */ /* 0x000fe2000f8e00ff */
[----:B------:R-:W-:-:S04]  /*8f40*/  UISETP.GE.AND UP0, UPT, UR42, UR4, UPT ;  /* 0x000000042a00728c */ /* 0x000fc8000bf06270 */
[----:B------:R-:W-:Y:S02]  /*8f50*/  UISETP.GE.OR UP0, UPT, UR41, UR8, UP0 ;  /* 0x000000082900728c */ /* 0x000fe40008706670 */
[----:B------:R-:W-:Y:S01]  /*8f60*/  IADD3 R3, R3, -UR41, R0 ;  /* 0x8000002903037c10 */ /* 0x000fe2000fffe000 */
[----:B------:R-:W-:Y:S01]  /*8f70*/  USEL UR8, URZ, 0x1, !UP1 ;  /* 0x000000013f087887 */ /* 0x000fe2000c800000 */
[----:B------:R-:W-:Y:S01]  /*8f80*/  LOP3.LUT R0, R6, 0x3, RZ, 0xc0, !PT ;  /* 0x0000000306007812 */ /* 0x000fe200078ec0ff */
[----:B------:R-:W-:Y:S01]  /*8f90*/  UMOV UR41, 0xffffffff ;  /* 0xffffffff00297882 */ /* 0x000fe20000000000 */
[----:B------:R-:W-:Y:S01]  /*8fa0*/  PLOP3.LUT P0, PT, PT, PT, UP0, 0x80, 0x0 ;  /* 0x000000000000781c */ /* 0x000fe20003f0f008 */
[----:B------:R-:W-:Y:S02]  /*8fb0*/  ULOP3.LUT UR38, UR38, UR8, URZ, 0x3c, !UPT ;  /* 0x0000000826267292 */ /* 0x000fe4000f8e3c3f */
[----:B------:R-:W-:Y:S01]  /*8fc0*/  IMAD R0, R0, R7, UR4 ;  /* 0x0000000400007e24 */ /* 0x000fe2000f8e0207 */
[----:B------:R-:W-:-:S03]  /*8fd0*/  UIMAD.WIDE.U32 UR4, UR39, -0x33333333, URZ ;  /* 0xcccccccd270478a5 */ /* 0x000fc6000f8e003f */
[----:B------:R-:W-:Y:S01]  /*8fe0*/  VIADD R0, R0, -UR42 ;  /* 0x8000002a00007c36 */ /* 0x000fe20008000000 */
[----:B------:R-:W-:-:S04]  /*8ff0*/  USHF.R.U32.HI UR4, URZ, 0x2, UR5 ;  /* 0x000000023f047899 */ /* 0x000fc80008011605 */
[----:B------:R-:W-:Y:S02]  /*9000*/  UIMAD UR39, UR4, -0x5, UR39 ;  /* 0xfffffffb042778a4 */ /* 0x000fe4000f8e0227 */
[----:B------:R-:W-:Y:S01]  /*9010*/  @UP2 ULOP3.LUT UR38, UR38, 0x1, UR4, 0x78, !UPT ;  /* 0x0000000126262892 */ /* 0x000fe2000f8e7804 */
[----:B------:R-:W-:Y:S11]  /*9020*/  @P0 BRA `(.L_x_32) ;  /* 0x0000018800240947 */ /* 0x000ff60003800000 */
[----:B------:R-:W-:Y:S01]  /*9030*/  FSETP.NEU.AND P0, PT, R16, RZ, PT ;  /* 0x000000ff1000720b */ /* 0x000fe20003f0d000 */
[----:B------:R-:W-:Y:S01]  /*9040*/  ULDC.64 UR8, c[0x0][0x5c8] ;  /* 0x0001720000087ab9 */ /* 0x000fe20000000a00 */
[----:B------:R-:W-:Y:S01]  /*9050*/  ISETP.GT.AND P1, PT, R3, RZ, PT ;  /* 0x000000ff0300720c */ /* 0x000fe20003f24270 */
[----:B------:R-:W-:Y:S01]  /*9060*/  UIMAD UR4, UR7, UR8, URZ ;  /* 0x00000008070472a4 */ /* 0x000fe2000f8e023f */
[----:B------:R-:W-:Y:S01]  /*9070*/  IMAD.U32 R13, RZ, RZ, UR9 ;  /* 0x00000009ff0d7e24 */ /* 0x000fe2000f8e00ff */
[----:B------:R-:W-:Y:S01]  /*9080*/  BSSY B0, `(.L_x_32) ;  /* 0x0001883000007945 */ /* 0x000fe20003800000 */
[----:B------:R-:W-:Y:S01]  /*9090*/  IMAD.WIDE.U32 R4, R162, UR8, R4 ;  /* 0x00000008a2047c25 */ /* 0x000fe2000f8e0004 */
[----:B------:R-:W-:-:S03]  /*90a0*/  ISETP.GT.AND P2, PT, R0, RZ, P1 ;  /* 0x000000ff0000720c */ /* 0x000fc60000f44270 */
[----:B------:R-:W-:-:S04]  /*90b0*/  IMAD R13, R162, R13, UR4 ;  /* 0x00000004a20d7e24 */ /* 0x000fc8000f8e020d */
[----:B------:R-:W-:Y:S01]  /*90c0*/  IMAD.IADD R13, R5, 0x1, R13 ;  /* 0x00000001050d7824 */ /* 0x000fe200078e020d */
[----:B------:R-:W-:Y:S06]  /*90d0*/  @!P0 BRA `(.L_x_33) ;  /* 0x000000f000b48947 */ /* 0x000fec0003800000 */
[----:B------:R-:W0:Y:S01]  /*90e0*/  LDC.64 R152, c[0x0][0x5b8] ;  /* 0x00016e00ff987b82 */ /* 0x000e220000000a00 */
[----:B------:R-:W2:Y:S01]  /*90f0*/  LDL.LU R12, [R1+0x200] ;  /* 0x00020000010c7983 */ /* 0x000ea20000300800 */
[----:B------:R-:W-:-:S06]  /*9100*/  ULDC.64 UR4, c[0x0][0x5c0] ;  /* 0x0001700000047ab9 */ /* 0x000fcc0000000a00 */
[----:B------:R-:W1:Y:S08]  /*9110*/  LDC.64 R18, c[0x0][0x5b0] ;  /* 0x00016c00ff127b82 */ /* 0x000e700000000a00 */
[----:B------:R-:W3:Y:S01]  /*9120*/  LDC.64 R14, c[0x0][0x5a8] ;  /* 0x00016a00ff0e7b82 */ /* 0x000ee20000000a00 */
[C---:B0-----:R-:W-:Y:S02]  /*9130*/  IMAD R163, R152.reuse, UR10, RZ ;  /* 0x0000000a98a37c24 */ /* 0x041fe4000f8e02ff */
[----:B------:R-:W-:-:S04]  /*9140*/  IMAD.WIDE.U32 R158, R152, UR43, R20 ;  /* 0x0000002b989e7c25 */ /* 0x000fc8000f8e0014 */
[----:B------:R-:W-:Y:S02]  /*9150*/  IMAD R163, R153, UR43, R163 ;  /* 0x0000002b99a37c24 */ /* 0x000fe4000f8e02a3 */
[----:B-1----:R-:W-:Y:S02]  /*9160*/  IMAD R11, R18, UR7, RZ ;  /* 0x00000007120b7c24 */ /* 0x002fe4000f8e02ff */
[----:B------:R-:W-:Y:S02]  /*9170*/  IMAD.IADD R23, R159, 0x1, R163 ;  /* 0x000000019f177824 */ /* 0x000fe400078e02a3 */
[----:B------:R-:W-:Y:S02]  /*9180*/  IMAD.MOV.U32 R22, RZ, RZ, R158 ;  /* 0x000000ffff167224 */ /* 0x000fe400078e009e */
[C---:B------:R-:W-:Y:S02]  /*9190*/  IMAD R11, R162.reuse, R19, R11 ;  /* 0x00000013a20b7224 */ /* 0x040fe400078e020b */
[----:B------:R-:W-:-:S04]  /*91a0*/  IMAD.WIDE.U32 R6, R162, R18, R22 ;  /* 0x00000012a2067225 */ /* 0x000fc800078e0016 */
[----:B------:R-:W-:Y:S01]  /*91b0*/  IMAD.IADD R5, R7, 0x1, R11 ;  /* 0x0000000107057824 */ /* 0x000fe200078e020b */
[----:B---3--:R-:W-:-:S04]  /*91c0*/  LEA R8, P0, R6, R14, 0x1 ;  /* 0x0000000e06087211 */ /* 0x008fc800078008ff */
[----:B------:R-:W-:-:S05]  /*91d0*/  LEA.HI.X R9, R6, R15, R5, 0x1, P0 ;  /* 0x0000000f06097211 */ /* 0x000fca00000f0c05 */
[----:B------:R-:W3:Y:S01]  /*91e0*/  @P2 LDG.E.LTC128B.U16 R10, desc[UR36][R8.64] ;  /* 0x00000024080a2981 */ /* 0x000ee2000c1e1520 */
[----:B------:R-:W-:Y:S01]  /*91f0*/  BSSY B1, `(.L_x_34) ;  /* 0x0000011000017945 */ /* 0x000fe20003800000 */
[----:B---3--:R-:W-:-:S05]  /*9200*/  HADD2.F32 R5, -RZ, R10.H0_H0 ;  /* 0x2000000aff057230 */ /* 0x008fca0000004100 */
[----:B------:R-:W-:-:S04]  /*9210*/  FMUL R5, R5, R16 ;  /* 0x0000001005057220 */ /* 0x000fc80000400000 */
[----:B--2---:R-:W-:Y:S01]  /*9220*/  FFMA R5, R12, R2, R5 ;  /* 0x000000020c057223 */ /* 0x004fe20000000005 */
[----:B------:R-:W-:-:S04]  /*9230*/  LEA R12, P0, R4, UR4, 0x1 ;  /* 0x00000004040c7c11 */ /* 0x000fc8000f8008ff */
[----:B------:R-:W-:Y:S02]  /*9240*/  LEA.HI.X R13, R4, UR5, R13, 0x1, P0 ;  /* 0x00000005040d7c11 */ /* 0x000fe400080f0c0d */
[----:B------:R-:W-:-:S05]  /*9250*/  F2FP.F16.F32.PACK_AB R4, RZ, R5 ;  /* 0x00000005ff04723e */ /* 0x000fca00000000ff */
[----:B------:R0:W-:Y:S02]  /*9260*/  @P2 STG.E.U16 desc[UR36][R12.64], R4 ;  /* 0x000000040c002986 */ /* 0x0001e4000c101524 */
[----:B0-----:R-:W-:-:S04]  /*9270*/  IMAD.WIDE.U32 R4, R162, R18, R20 ;  /* 0x00000012a2047225 */ /* 0x001fc800078e0014 */
[----:B------:R-:W-:Y:S02]  /*9280*/  IMAD.IADD R5, R11, 0x1, R5 ;  /* 0x000000010b057824 */ /* 0x000fe400078e0205 */
[----:B------:R-:W-:-:S04]  /*9290*/  IMAD.WIDE.U32 R4, R152, UR43, R4 ;  /* 0x0000002b98047c25 */ /* 0x000fc8000f8e0004 */
[----:B------:R-:W-:Y:S01]  /*92a0*/  IMAD.IADD R5, R163, 0x1, R5 ;  /* 0x00000001a3057824 */ /* 0x000fe200078e0205 */
[----:B------:R-:W-:-:S04]  /*92b0*/  LEA R8, P0, R4, R14, 0x1 ;  /* 0x0000000e04087211 */ /* 0x000fc800078008ff */
[----:B------:R-:W-:Y:S02]  /*92c0*/  LEA.HI.X R9, R4, R15, R5, 0x1, P0 ;  /* 0x0000000f04097211 */ /* 0x000fe400000f0c05 */
[----:B------:R-:W-:-:S13]  /*92d0*/  ISETP.GT.AND P0, PT, R0, 0x1, P1 ;  /* 0x000000010000780c */ /* 0x000fda0000f04270 */
[----:B------:R-:W-:Y:S05]  /*92e0*/  @!P0 BRA `(.L_x_35) ;  /* 0x0000000000048947 */ /* 0x000fea0003800000 */
[----:B------:R0:W5:Y:S02]  /*92f0*/  LDG.E.LTC128B.U16 R10, desc[UR36][R8.64+0x2] ;  /* 0x00000224080a7981 */ /* 0x000164000c1e1520 */
.L_x_35:
[----:B------:R-:W-:Y:S05]  /*9300*/  BSYNC B1 ;  /* 0x0000000000017941 */ /* 0x000fea0003800000 */
.L_x_34:
[----:B------:R-:W2:Y:S01]  /*9310*/  LDL.LU R5, [R1+0x204] ;  /* 0x0002040001057983 */ /* 0x000ea20000300800 */
[----:B-----5:R-:W-:Y:S01]  /*9320*/  HADD2.F32 R4, -RZ, R10.H0_H0 ;  /* 0x2000000aff047230 */ /* 0x020fe20000004100 */
[C---:B------:R-:W-:Y:S01]  /*9330*/  SHF.L.U64.HI R165, R18.reuse, 0x3, R19 ;  /* 0x0000000312a57819 */ /* 0x040fe20000010213 */
[----:B------:R-:W-:Y:S01]  /*9340*/  IMAD.SHL.U32 R164, R18, 0x8, RZ ;  /* 0x0000000812a47824 */ /* 0x000fe200078e00ff */
[----:B------:R-:W3:Y:S02]  /*9350*/  LDL.LU R153, [R1+0x208] ;  /* 0x0002080001997983 */ /* 0x000ee40000300800 */
[----:B------:R-:W-:-:S04]  /*9360*/  FMUL R4, R4, R16 ;  /* 0x0000001004047220 */ /* 0x000fc80000400000 */
[----:B--2---:R-:W-:Y:S01]  /*9370*/  FFMA R4, R5, R2, R4 ;  /* 0x0000000205047223 */ /* 0x004fe20000000004 */
[----:B------:R-:W-:-:S04]  /*9380*/  @P0 IMAD.MOV.U32 R5, RZ, RZ, R13 ;  /* 0x000000ffff050224 */ /* 0x000fc800078e000d */
[----:B------:R-:W-:-:S04]  /*9390*/  F2FP.F16.F32.PACK_AB R4, RZ, R4 ;  /* 0x00000004ff04723e */ /* 0x000fc800000000ff */
[----:B------:R-:W-:Y:S01]  /*93a0*/  PRMT R6, R4, 0x7610, R6 ;  /* 0x0000761004067816 */ /* 0x000fe20000000006 */
[----:B------:R-:W-:-:S05]  /*93b0*/  @P0 IMAD.MOV.U32 R4, RZ, RZ, R12 ;  /* 0x000000ffff040224 */ /* 0x000fca00078e000c */
[----:B------:R1:W-:Y:S01]  /*93c0*/  @P0 STG.E.U16 desc[UR36][R4.64+0x2], R6 ;  /* 0x0000020604000986 */ /* 0x0003e2000c101524 */
[----:B------:R-:W-:-:S04]  /*93d0*/  ISETP.GT.AND P0, PT, R3, 0x8, PT ;  /* 0x000000080300780c */ /* 0x000fc80003f04270 */
[----:B------:R-:W-:Y:S01]  /*93e0*/  ISETP.GT.AND P2, PT, R0, RZ, P0 ;  /* 0x000000ff0000720c */ /* 0x000fe20000744270 */
[----:B-1----:R-:W-:-:S04]  /*93f0*/  IMAD.WIDE.U32 R4, R162, R18, R164 ;  /* 0x00000012a2047225 */ /* 0x002fc800078e00a4 */
[----:B------:R-:W-:Y:S01]  /*9400*/  IMAD.IADD R11, R11, 0x1, R5 ;  /* 0x000000010b0b7824 */ /* 0x000fe200078e0205 */
[----:B------:R-:W-:-:S05]  /*9410*/  IADD3 R5, P3, R158, R4, RZ ;  /* 0x000000049e057210 */ /* 0x000fca0007f7e0ff */
[----:B------:R-:W-:Y:S01]  /*9420*/  IMAD.X R7, R11, 0x1, R23, P3 ;  /* 0x000000010b077824 */ /* 0x000fe200018e0617 */
[----:B------:R-:W-:-:S04]  /*9430*/  LEA R6, P3, R5, R14, 0x1 ;  /* 0x0000000e05067211 */ /* 0x000fc800078608ff */
[----:B------:R-:W-:-:S05]  /*9440*/  LEA.HI.X R7, R5, R15, R7, 0x1, P3 ;  /* 0x0000000f05077211 */ /* 0x000fca00018f0c07 */
[----:B------:R-:W2:Y:S01]  /*9450*/  @P2 LDG.E.LTC128B.U16 R10, desc[UR36][R6.64] ;  /* 0x00000024060a2981 */ /* 0x000ea2000c1e1520 */
[----:B------:R-:W-:Y:S01]  /*9460*/  IADD3 R4, P3, R20, R4, RZ ;  /* 0x0000000414047210 */ /* 0x000fe20007f7e0ff */
[----:B------:R-:W-:Y:S01]  /*9470*/  USHF.L.U64.HI UR4, UR8, 0x4, UR9 ;  /* 0x0000000408047899 */ /* 0x000fe20008010209 */
[----:B------:R-:W-:Y:S01]  /*9480*/  ISETP.GT.AND P4, PT, R0, 0x1, P0 ;  /* 0x000000010000780c */ /* 0x000fe20000784270 */
[----:B------:R-:W-:Y:S02]  /*9490*/  BSSY B1, `(.L_x_36) ;  /* 0x0000011000017945 */ /* 0x000fe40003800000 */
[----:B------:R-:W-:Y:S02]  /*94a0*/  IMAD.X R5, R21, 0x1, R11, P3 ;  /* 0x0000000115057824 */ /* 0x000fe400018e060b */
[----:B------:R-:W-:-:S04]  /*94b0*/  IMAD.WIDE.U32 R4, R152, UR43, R4 ;  /* 0x0000002b98047c25 */ /* 0x000fc8000f8e0004 */
[----:B------:R-:W-:Y:S02]  /*94c0*/  IMAD.IADD R5, R163, 0x1, R5 ;  /* 0x00000001a3057824 */ /* 0x000fe400078e0205 */
[----:B--2---:R-:W-:-:S05]  /*94d0*/  HADD2.F32 R6, -RZ, R10.H0_H0 ;  /* 0x2000000aff067230 */ /* 0x004fca0000004100 */
[----:B------:R-:W-:-:S04]  /*94e0*/  FMUL R6, R6, R16 ;  /* 0x0000001006067220 */ /* 0x000fc80000400000 */
[----:B---3--:R-:W-:Y:S01]  /*94f0*/  FFMA R11, R153, R2, R6 ;  /* 0x00000002990b7223 */ /* 0x008fe20000000006 */
[----:B------:R-:W-:-:S04]  /*9500*/  LEA R6, P3, R4, R14, 0x1 ;  /* 0x0000000e04067211 */ /* 0x000fc800078608ff */
[----:B------:R-:W-:Y:S01]  /*9510*/  LEA.HI.X R7, R4, R15, R5, 0x1, P3 ;  /* 0x0000000f04077211 */ /* 0x000fe200018f0c05 */
[----:B------:R-:W-:Y:S01]  /*9520*/  IMAD.U32 R4, RZ, RZ, UR8 ;  /* 0x00000008ff047e24 */ /* 0x000fe2000f8e00ff */
[----:B------:R-:W-:-:S04]  /*9530*/  F2FP.F16.F32.PACK_AB R5, RZ, R11 ;  /* 0x0000000bff05723e */ /* 0x000fc800000000ff */
[----:B------:R-:W-:Y:S02]  /*9540*/  LEA R4, P3, R4, R12, 0x4 ;  /* 0x0000000c04047211 */ /* 0x000fe400078620ff */
[----:B------:R-:W-:Y:S02]  /*9550*/  PRMT R11, R5, 0x7610, R11 ;  /* 0x00007610050b7816 */ /* 0x000fe4000000000b */
[----:B------:R-:W-:-:S05]  /*9560*/  IADD3.X R5, R13, UR4, RZ, P3, !PT ;  /* 0x000000040d057c10 */ /* 0x000fca0009ffe4ff */
[----:B------:R1:W-:Y:S01]  /*9570*/  @P2 STG.E.U16 desc[UR36][R4.64], R11 ;  /* 0x0000000b04002986 */ /* 0x0003e2000c101524 */
[----:B------:R-:W-:Y:S05]  /*9580*/  @!P4 BRA `(.L_x_37) ;  /* 0x000000000004c947 */ /* 0x000fea0003800000 */
[----:B------:R2:W5:Y:S02]  /*9590*/  LDG.E.LTC128B.U16 R10, desc[UR36][R6.64+0x2] ;  /* 0x00000224060a7981 */ /* 0x000564000c1e1520 */
.L_x_37:
[----:B------:R-:W-:Y:S05]  /*95a0*/  BSYNC B1 ;  /* 0x0000000000017941 */ /* 0x000fea0003800000 */
.L_x_36:
[----:B------:R-:W3:Y:S01]  /*95b0*/  LDL.LU R153, [R1+0x20c] ;  /* 0x00020c0001997983 */ /* 0x000ee20000300800 */
[----:B-1---5:R-:W-:Y:S01]  /*95c0*/  HADD2.F32 R11, -RZ, R10.H0_H0 ;  /* 0x2000000aff0b7230 */ /* 0x022fe20000004100 */
[----:B------:R-:W-:Y:S01]  /*95d0*/  ISETP.GT.AND P2, PT, R0, 0x8, P1 ;  /* 0x000000080000780c */ /* 0x000fe20000f44270 */
[----:B------:R-:W-:Y:S03]  /*95e0*/  BSSY B1, `(.L_x_38) ;  /* 0x0000007000017945 */ /* 0x000fe60003800000 */
[----:B------:R-:W-:-:S04]  /*95f0*/  FMUL R11, R11, R16 ;  /* 0x000000100b0b7220 */ /* 0x000fc80000400000 */
[----:B---3--:R-:W-:-:S05]  /*9600*/  FFMA R11, R153, R2, R11 ;  /* 0x00000002990b7223 */ /* 0x008fca000000000b */
[----:B------:R-:W-:-:S05]  /*9610*/  F2FP.F16.F32.PACK_AB R11, RZ, R11 ;  /* 0x0000000bff0b723e */ /* 0x000fca00000000ff */
[----:B------:R1:W-:Y:S01]  /*9620*/  @P4 STG.E.U16 desc[UR36][R4.64+0x2], R11 ;  /* 0x0000020b04004986 */ /* 0x0003e2000c101524 */
[----:B------:R-:W-:Y:S05]  /*9630*/  @!P2 BRA `(.L_x_39) ;  /* 0x000000000004a947 */ /* 0x000fea0003800000 */
[----:B------:R3:W5:Y:S02]  /*9640*/  LDG.E.LTC128B.U16 R10, desc[UR36][R8.64+0x10] ;  /* 0x00001024080a7981 */ /* 0x000764000c1e1520 */
.L_x_39:
[----:B------:R-:W-:Y:S05]  /*9650*/  BSYNC B1 ;  /* 0x0000000000017941 */ /* 0x000fea0003800000 */
.L_x_38:
[----:B------:R-:W4:Y:S01]  /*9660*/  LDL.LU R153, [R1+0x210] ;  /* 0x0002100001997983 */ /* 0x000f220000300800 */
[----:B-1---5:R-:W-:Y:S01]  /*9670*/  HADD2.F32 R11, -RZ, R10.H0_H0 ;  /* 0x2000000aff0b7230 */ /* 0x022fe20000004100 */
[----:B------:R-:W-:Y:S01]  /*9680*/  ISETP.GT.AND P3, PT, R0, 0x9, P1 ;  /* 0x000000090000780c */ /* 0x000fe20000f64270 */
[----:B------:R-:W-:Y:S03]  /*9690*/  BSSY B1, `(.L_x_40) ;  /* 0x0000007000017945 */ /* 0x000fe60003800000 */
[----:B------:R-:W-:-:S04]  /*96a0*/  FMUL R11, R11, R16 ;  /* 0x000000100b0b7220 */ /* 0x000fc80000400000 */
[----:B----4-:R-:W-:-:S05]  /*96b0*/  FFMA R11, R153, R2, R11 ;  /* 0x00000002990b7223 */ /* 0x010fca000000000b */
[----:B------:R-:W-:-:S05]  /*96c0*/  F2FP.F16.F32.PACK_AB R11, RZ, R11 ;  /* 0x0000000bff0b723e */ /* 0x000fca00000000ff */
[----:B------:R1:W-:Y:S01]  /*96d0*/  @P2 STG.E.U16 desc[UR36][R12.64+0x10], R11 ;  /* 0x0000100b0c002986 */ /* 0x0003e2000c101524 */
[----:B------:R-:W-:Y:S05]  /*96e0*/  @!P3 BRA `(.L_x_41) ;  /* 0x000000000004b947 */ /* 0x000fea0003800000 */
[----:B------:R4:W5:Y:S02]  /*96f0*/  LDG.E.LTC128B.U16 R10, desc[UR36][R8.64+0x12] ;  /* 0x00001224080a7981 */ /* 0x000964000c1e1520 */
.L_x_41:
[----:B------:R-:W-:Y:S05]  /*9700*/  BSYNC B1 ;  /* 0x0000000000017941 */ /* 0x000fea0003800000 */
.L_x_40:
[----:B------:R-:W2:Y:S01]  /*9710*/  LDL.LU R153, [R1+0x214] ;  /* 0x0002140001997983 */ /* 0x000ea20000300800 */
[----:B-1---5:R-:W-:Y:S01]  /*9720*/  HADD2.F32 R11, -RZ, R10.H0_H0 ;  /* 0x2000000aff0b7230 */ /* 0x022fe20000004100 */
[----:B------:R-:W-:Y:S01]  /*9730*/  ISETP.GT.AND P2, PT, R0, 0x8, P0 ;  /* 0x000000080000780c */ /* 0x000fe20000744270 */
[----:B------:R-:W-:Y:S03]  /*9740*/  BSSY B1, `(.L_x_42) ;  /* 0x0000007000017945 */ /* 0x000fe60003800000 */
[----:B------:R-:W-:-:S04]  /*9750*/  FMUL R11, R11, R16 ;  /* 0x000000100b0b7220 */ /* 0x000fc80000400000 */
[----:B--2---:R-:W-:-:S05]  /*9760*/  FFMA R11, R153, R2, R11 ;  /* 0x00000002990b7223 */ /* 0x004fca000000000b */
[----:B------:R-:W-:-:S05]  /*9770*/  F2FP.F16.F32.PACK_AB R11, RZ, R11 ;  /* 0x0000000bff0b723e */ /* 0x000fca00000000ff */
[----:B------:R1:W-:Y:S01]  /*9780*/  @P3 STG.E.U16 desc[UR36][R12.64+0x12], R11 ;  /* 0x0000120b0c003986 */ /* 0x0003e2000c101524 */
[----:B------:R-:W-:Y:S05]  /*9790*/  @!P2 BRA `(.L_x_43) ;  /* 0x000000000004a947 */ /* 0x000fea0003800000 */
[----:B------:R2:W5:Y:S02]  /*97a0*/  LDG.E.LTC128B.U16 R10, desc[UR36][R6.64+0x10] ;  /* 0x00001024060a7981 */ /* 0x000564000c1e1520 */
.L_x_43:
[----:B------:R-:W-:Y:S05]  /*97b0*/  BSYNC B1 ;  /* 0x0000000000017941 */ /* 0x000fea0003800000 */
.L_x_42:
[----:B------:R0:W-:Y:S04]  /*97c0*/  STL [R1+0x4c4], R71 ;  /* 0x0004c44701007387 */ /* 0x0001e80000100800 */
[----:B0-----:R-:W3:Y:S01]  /*97d0*/  LDL.LU R71, [R1+0x218] ;  /* 0x0002180001477983 */ /* 0x001ee20000300800 */
[----:B-1---5:R-:W-:Y:S01]  /*97e0*/  HADD2.F32 R11, -RZ, R10.H0_H0 ;  /* 0x2000000aff0b7230 */ /* 0x022fe20000004100 */
[----:B------:R-:W-:Y:S02]  /*97f0*/  ISETP.GT.AND P3, PT, R0, 0x9, P0 ;  /* 0x000000090000780c */ /* 0x000fe40000764270 */
[----:B------:R0:W-:Y:S02]  /*9800*/  STL [R1+0x4c0], R70 ;  /* 0x0004c04601007387 */ /* 0x0001e40000100800 */
[----:B------:R-:W-:-:S02]  /*9810*/  FMUL R11, R11, R16 ;  /* 0x000000100b0b7220 */ /* 0x000fc40000400000 */
[----:B0-----:R-:W4:Y:S04]  /*9820*/  LDL.LU R70, [R1+0x21c] ;  /* 0x00021c0001467983 */ /* 0x001f280000300800 */
[----:B------:R0:W-:Y:S04]  /*9830*/  STL [R1+0x4bc], R69 ;  /* 0x0004bc4501007387 */ /* 0x0001e80000100800 */
[----:B0-----:R-:W2:Y:S04]  /*9840*/  LDL.LU R69, [R1+0x220] ;  /* 0x0002200001457983 */ /* 0x001ea80000300800 */
        /* <DEDUP_REMOVED lines=38> */
[----:B------:R0:W-:Y:S01]  /*9ab0*/  STL [R1+0x46c], R49 ;  /* 0x00046c3101007387 */ /* 0x0001e20000100800 */
[----:B---3--:R-:W-:-:S05]  /*9ac0*/  FFMA R11, R71, R2, R11 ;  /* 0x00000002470b7223 */ /* 0x008fca000000000b */
[----:B------:R-:W-:Y:S01]  /*9ad0*/  F2FP.F16.F32.PACK_AB R11, RZ, R11 ;  /* 0x0000000bff0b723e */ /* 0x000fe200000000ff */
[----:B0-----:R-:W3:Y:S04]  /*9ae0*/  LDL.LU R49, [R1+0x270] ;  /* 0x0002700001317983 */ /* 0x001ee80000300800 */
[----:B------:R-:W-:Y:S04]  /*9af0*/  @P2 STG.E.U16 desc[UR36][R4.64+0x10], R11 ;  /* 0x0000100b04002986 */ /* 0x000fe8000c101524 */
[----:B------:R-:W4:Y:S01]  /*9b00*/  @P3 LDG.E.LTC128B.U16 R10, desc[UR36][R6.64+0x12] ;  /* 0x00001224060a3981 */ /* 0x000f22000c1e1520 */
[----:B------:R-:W-:-:S03]  /*9b10*/  ISETP.GT.AND P2, PT, R0, 0x10, P1 ;  /* 0x000000100000780c */ /* 0x000fc60000f44270 */
[----:B------:R0:W-:Y:S04]  /*9b20*/  STL [R1+0x468], R48 ;  /* 0x0004683001007387 */ /* 0x0001e80000100800 */
[----:B0-----:R-:W3:Y:S04]  /*9b30*/  LDL.LU R48, [R1+0x274] ;  /* 0x0002740001307983 */ /* 0x001ee80000300800 */
        /* <DEDUP_REMOVED lines=24> */
[----:B------:R-:W3:Y:S04]  /*9cc0*/  LDL.LU R235, [R1+0x2d8] ;  /* 0x0002d80001eb7983 */ /* 0x000ee80000300800 */
        /* <DEDUP_REMOVED lines=27> */
[----:B------:R-:W3:Y:S01]  /*9e80*/  LDL.LU R207, [R1+0x348] ;  /* 0x0003480001cf7983 */ /* 0x000ee20000300800 */
[----:B----4-:R-:W-:-:S03]  /*9e90*/  HADD2.F32 R11, -RZ, R10.H0_H0 ;  /* 0x2000000aff0b7230 */ /* 0x010fc60000004100 */
[----:B------:R-:W4:Y:S02]  /*9ea0*/  LDL.LU R206, [R1+0x34c] ;  /* 0x00034c0001ce7983 */ /* 0x000f240000300800 */
[----:B------:R-:W-:Y:S02]  /*9eb0*/  FMUL R11, R11, R16 ;  /* 0x000000100b0b7220 */ /* 0x000fe40000400000 */
[----:B------:R-:W4:Y:S02]  /*9ec0*/  LDL.LU R205, [R1+0x350] ;  /* 0x0003500001cd7983 */ /* 0x000f240000300800 */
[----:B------:R-:W-:Y:S02]  /*9ed0*/  FFMA R11, R70, R2, R11 ;  /* 0x00000002460b7223 */ /* 0x000fe4000000000b */
[----:B------:R-:W4:Y:S03]  /*9ee0*/  LDL.LU R204, [R1+0x354] ;  /* 0x0003540001cc7983 */ /* 0x000f260000300800 */
[----:B------:R-:W-:Y:S01]  /*9ef0*/  F2FP.F16.F32.PACK_AB R11, RZ, R11 ;  /* 0x0000000bff0b723e */ /* 0x000fe200000000ff */
[----:B------:R-:W4:Y:S04]  /*9f00*/  LDL.LU R203, [R1+0x358] ;  /* 0x0003580001cb7983 */ /* 0x000f280000300800 */
[----:B------:R-:W-:Y:S04]  /*9f10*/  @P3 STG.E.U16 desc[UR36][R4.64+0x12], R11 ;  /* 0x0000120b04003986 */ /* 0x000fe8000c101524 */
[----:B------:R-:W2:Y:S01]  /*9f20*/  @P2 LDG.E.LTC128B.U16 R10, desc[UR36][R8.64+0x20] ;  /* 0x00002024080a2981 */ /* 0x000ea2000c1e1520 */
[----:B------:R-:W-:-:S03]  /*9f30*/  ISETP.GT.AND P3, PT, R0, 0x11, P1 ;  /* 0x000000110000780c */ /* 0x000fc60000f64270 */
[----:B------:R-:W4:Y:S04]  /*9f40*/  LDL.LU R202, [R1+0x35c] ;  /* 0x00035c0001ca7983 */ /* 0x000f280000300800 */
        /* <DEDUP_REMOVED lines=40> */
[----:B------:R0:W-:Y:S04]  /*a1d0*/  STL [R1+0x434], R35 ;  /* 0x0004342301007387 */ /* 0x0001e80000100800 */
[----:B0-----:R-:W4:Y:S04]  /*a1e0*/  LDL.LU R35, [R1+0x2d4] ;  /* 0x0002d40001237983 */ /* 0x001f280000300800 */
        /* <DEDUP_REMOVED lines=16> */
[----:B------:R0:W-:Y:S01]  /*a2f0*/  STL [R1+0x410], R26 ;  /* 0x0004101a01007387 */ /* 0x0001e20000100800 */
[----:B--2---:R-:W-:-:S03]  /*a300*/  HADD2.F32 R11, -RZ, R10.H0_H0 ;  /* 0x2000000aff0b7230 */ /* 0x004fc60000004100 */
[----:B0-----:R-:W2:Y:S02]  /*a310*/  LDL.LU R26, [R1+0x2b0] ;  /* 0x0002b000011a7983 */ /* 0x001ea40000300800 */
[----:B------:R-:W-:Y:S02]  /*a320*/  FMUL R11, R11, R16 ;  /* 0x000000100b0b7220 */ /* 0x000fe40000400000 */
[----:B------:R0:W-:Y:S02]  /*a330*/  STL [R1+0x40c], R25 ;  /* 0x00040c1901007387 */ /* 0x0001e40000100800 */
[----:B------:R-:W-:-:S05]  /*a340*/  FFMA R11, R69, R2, R11 ;  /* 0x00000002450b7223 */ /* 0x000fca000000000b */
[----:B------:R-:W-:Y:S01]  /*a350*/  F2FP.F16.F32.PACK_AB R11, RZ, R11 ;  /* 0x0000000bff0b723e */ /* 0x000fe200000000ff */
[----:B0-----:R-:W4:Y:S04]  /*a360*/  LDL.LU R25, [R1+0x2ac] ;  /* 0x0002ac0001197983 */ /* 0x001f280000300800 */
[----:B------:R-:W-:Y:S04]  /*a370*/  @P2 STG.E.U16 desc[UR36][R12.64+0x20], R11 ;  /* 0x0000200b0c002986 */ /* 0x000fe8000c101524 */
[----:B------:R-:W3:Y:S01]  /*a380*/  @P3 LDG.E.LTC128B.U16 R10, desc[UR36][R8.64+0x22] ;  /* 0x00002224080a3981 */ /* 0x000ee2000c1e1520 */
[----:B------:R-:W-:-:S03]  /*a390*/  ISETP.GT.AND P2, PT, R0, 0x10, P0 ;  /* 0x000000100000780c */ /* 0x000fc60000744270 */
[----:B------:R0:W-:Y:S04]  /*a3a0*/  STL [R1+0x408], R17 ;  /* 0x0004081101007387 */ /* 0x0001e80000100800 */
[----:B0-----:R-:W2:Y:S04]  /*a3b0*/  LDL.LU R17, [R1+0x2a8] ;  /* 0x0002a80001117983 */ /* 0x001ea80000300800 */
[----:B------:R-:W5:Y:S04]  /*a3c0*/  LDL.LU R71, [R1+0x4c4] ;  /* 0x0004c40001477983 */ /* 0x000f680000300800 */
[----:B------:R-:W5:Y:S04]  /*a3d0*/  LDL.LU R70, [R1+0x4c0] ;  /* 0x0004c00001467983 */ /* 0x000f680000300800 */
[----:B------:R-:W5:Y:S01]  /*a3e0*/  LDL.LU R69, [R1+0x4bc] ;  /* 0x0004bc0001457983 */ /* 0x000f620000300800 */
[----:B---3--:R-:W-:-:S05]  /*a3f0*/  HADD2.F32 R11, -RZ, R10.H0_H0 ;  /* 0x2000000aff0b7230 */ /* 0x008fca0000004100 */
[----:B------:R-:W-:-:S04]  /*a400*/  FMUL R11, R11, R16 ;  /* 0x000000100b0b7220 */ /* 0x000fc80000400000 */
[----:B------:R-:W-:Y:S02]  /*a410*/  FFMA R11, R68, R2, R11 ;  /* 0x00000002440b7223 */ /* 0x000fe4000000000b */
[----:B------:R-:W5:Y:S03]  /*a420*/  LDL.LU R68, [R1+0x4b8] ;  /* 0x0004b80001447983 */ /* 0x000f660000300800 */
[----:B------:R-:W-:-:S05]  /*a430*/  F2FP.F16.F32.PACK_AB R11, RZ, R11 ;  /* 0x0000000bff0b723e */ /* 0x000fca00000000ff */
[----:B------:R0:W-:Y:S04]  /*a440*/  @P3 STG.E.U16 desc[UR36][R12.64+0x22], R11 ;  /* 0x0000220b0c003986 */ /* 0x0001e8000c101524 */
[----:B------:R-:W0:Y:S01]  /*a450*/  @P2 LDG.E.LTC128B.U16 R10, desc[UR36][R6.64+0x20] ;  /* 0x00002024060a2981 */ /* 0x000e22000c1e1520 */
[----:B------:R-:W-:Y:S01]  /*a460*/  ISETP.GT.AND P3, PT, R0, 0x11, P0 ;  /* 0x000000110000780c */ /* 0x000fe20000764270 */
[----:B0-----:R-:W-:-:S05]  /*a470*/  HADD2.F32 R11, -RZ, R10.H0_H0 ;  /* 0x2000000aff0b7230 */ /* 0x001fca0000004100 */
        /* <DEDUP_REMOVED lines=257> */
[----:B--2---:R-:W-:-:S05]  /*b490*/  FFMA R11, R17, R2, R11 ;  /* 0x00000002110b7223 */ /* 0x004fca000000000b */
[----:B------:R-:W-:-:S05]  /*b4a0*/  F2FP.F16.F32.PACK_AB R11, RZ, R11 ;  /* 0x0000000bff0b723e */ /* 0x000fca00000000ff */
[----:B------:R0:W-:Y:S04]  /*b4b0*/  @P2 STG.E.U16 desc[UR36][R4.64+0xa0], R11 ;  /* 0x0000a00b04002986 */ /* 0x0001e8000c101524 */
[----:B------:R-:W0:Y:S01]  /*b4c0*/  @P3 LDG.E.LTC128B.U16 R10, desc[UR36][R6.64+0xa2] ;  /* 0x0000a224060a3981 */ /* 0x000e22000c1e1520 */
[----:B------:R-:W-:Y:S01]  /*b4d0*/  ISETP.GT.AND P2, PT, R0, 0x58, P1 ;  /* 0x000000580000780c */ /* 0x000fe20000f44270 */
[----:B0-----:R-:W-:-:S05]  /*b4e0*/  HADD2.F32 R11, -RZ, R10.H0_H0 ;  /* 0x2000000aff0b7230 */ /* 0x001fca0000004100 */
[----:B------:R-:W-:-:S04]  /*b4f0*/  FMUL R11, R11, R16 ;  /* 0x000000100b0b7220 */ /* 0x000fc80000400000 */
[----:B----4-:R-:W-:-:S05]  /*b500*/  FFMA R11, R25, R2, R11 ;  /* 0x00000002190b7223 */ /* 0x010fca000000000b */
[----:B------:R-:W-:-:S05]  /*b510*/  F2FP.F16.F32.PACK_AB R11, RZ, R11 ;  /* 0x0000000bff0b723e */ /* 0x000fca00000000ff */
[----:B------:R0:W-:Y:S04]  /*b520*/  @P3 STG.E.U16 desc[UR36][R4.64+0xa2], R11 ;  /* 0x0000a20b04003986 */ /* 0x0001e8000c101524 */
[----:B------:R-:W0:Y:S01]  /*b530*/  @P2 LDG.E.LTC128B.U16 R10, desc[UR36][R8.64+0xb0] ;  /* 0x0000b024080a2981 */ /* 0x000e22000c1e1520 */
[----:B------:R-:W-:Y:S01]  /*b540*/  ISETP.GT.AND P3, PT, R0, 0x59, P1 ;  /* 0x000000590000780c */ /* 0x000fe20000f64270 */
[----:B0-----:R-:W-:-:S05]  /*b550*/  HADD2.F32 R11, -RZ, R10.H0_H0 ;  /* 0x2000000aff0b7230 */ /* 0x001fca0000004100 */
[----:B------:R-:W-:-:S04]  /*b560*/  FMUL R11, R11, R16 ;  /* 0x000000100b0b7220 */ /* 0x000fc80000400000 */
[----:B------:R-:W-:-:S05]  /*b570*/  FFMA R11, R26, R2, R11 ;  /* 0x000000021a0b7223 */ /* 0x000fca000000000b */
        /* <DEDUP_REMOVED lines=562> */
[----:B------:R1:W2:Y:S01]  /*d8a0*/  @P1 LDG.E.LTC128B.U16 R10, desc[UR36][R8.64+0x1f2] ;  /* 0x0001f224080a1981 */ /* 0x0002a2000c1e1520 */
[----:B------:R-:W-:Y:S01]  /*d8b0*/  ISETP.GT.AND P2, PT, R0, 0xf8, P0 ;  /* 0x000000f80000780c */ /* 0x000fe20000744270 */
[----:B-1----:R-:W-:Y:S02]  /*d8c0*/  @P1 IMAD.MOV.U32 R9, RZ, RZ, R13 ;  /* 0x000000ffff091224 */ /* 0x002fe400078e000d */
[----:B--2---:R-:W-:-:S05]  /*d8d0*/  HADD2.F32 R8, -RZ, R10.H0_H0 ;  /* 0x2000000aff087230 */ /* 0x004fca0000004100 */
[----:B------:R-:W-:-:S04]  /*d8e0*/  FMUL R8, R8, R16 ;  /* 0x0000001008087220 */ /* 0x000fc80000400000 */
[----:B------:R-:W-:-:S05]  /*d8f0*/  FFMA R8, R160, R2, R8 ;  /* 0x00000002a0087223 */ /* 0x000fca0000000008 */
[----:B------:R-:W-:-:S04]  /*d900*/  F2FP.F16.F32.PACK_AB R8, RZ, R8 ;  /* 0x00000008ff08723e */ /* 0x000fc800000000ff */
[----:B0-----:R-:W-:Y:S01]  /*d910*/  PRMT R11, R8, 0x7610, R11 ;  /* 0x00007610080b7816 */ /* 0x001fe2000000000b */
[----:B------:R-:W-:-:S05]  /*d920*/  @P1 IMAD.MOV.U32 R8, RZ, RZ, R12 ;  /* 0x000000ffff081224 */ /* 0x000fca00078e000c */
[----:B------:R0:W-:Y:S04]  /*d930*/  @P1 STG.E.U16 desc[UR36][R8.64+0x1f2], R11 ;  /* 0x0001f20b08001986 */ /* 0x0001e8000c101524 */
[----:B------:R-:W0:Y:S01]  /*d940*/  @P2 LDG.E.LTC128B.U16 R10, desc[UR36][R6.64+0x1f0] ;  /* 0x0001f024060a2981 */ /* 0x000e22000c1e1520 */
[----:B------:R-:W-:Y:S01]  /*d950*/  ISETP.GT.AND P1, PT, R0, 0xf9, P0 ;  /* 0x000000f90000780c */ /* 0x000fe20000724270 */
[----:B0-----:R-:W-:-:S05]  /*d960*/  HADD2.F32 R8, -RZ, R10.H0_H0 ;  /* 0x2000000aff087230 */ /* 0x001fca0000004100 */
[----:B------:R-:W-:-:S04]  /*d970*/  FMUL R8, R8, R16 ;  /* 0x0000001008087220 */ /* 0x000fc80000400000 */
[----:B------:R-:W-:Y:S01]  /*d980*/  FFMA R8, R155, R2, R8 ;  /* 0x000000029b087223 */ /* 0x000fe20000000008 */
[----:B------:R-:W-:-:S04]  /*d990*/  PRMT R153, R10, 0x7610, R153 ;  /* 0x000076100a997816 */ /* 0x000fc80000000099 */
[----:B------:R-:W-:-:S05]  /*d9a0*/  F2FP.F16.F32.PACK_AB R8, RZ, R8 ;  /* 0x00000008ff08723e */ /* 0x000fca00000000ff */
[----:B------:R0:W-:Y:S04]  /*d9b0*/  @P2 STG.E.U16 desc[UR36][R4.64+0x1f0], R8 ;  /* 0x0001f00804002986 */ /* 0x0001e8000c101524 */
[----:B------:R1:W2:Y:S01]  /*d9c0*/  @P1 LDG.E.LTC128B.U16 R153, desc[UR36][R6.64+0x1f2] ;  /* 0x0001f22406991981 */ /* 0x0002a2000c1e1520 */
[----:B------:R-:W-:-:S05]  /*d9d0*/  IADD3 R155, P0, R162, 0x80, RZ ;  /* 0x00000080a29b7810 */ /* 0x000fca0007f1e0ff */
[----:B-1----:R-:W-:Y:S01]  /*d9e0*/  IMAD.X R6, RZ, RZ, UR7, P0 ;  /* 0x00000007ff067e24 */ /* 0x002fe200080e06ff */
[----:B------:R-:W-:-:S03]  /*d9f0*/  ISETP.GT.AND P0, PT, R3, 0x80, PT ;  /* 0x000000800300780c */ /* 0x000fc60003f04270 */
[-C--:B------:R-:W-:Y:S01]  /*da00*/  IMAD R6, R6, R18.reuse, RZ ;  /* 0x0000001206067224 */ /* 0x080fe200078e02ff */
[----:B------:R-:W-:Y:S01]  /*da10*/  ISETP.GT.AND P4, PT, R0, RZ, P0 ;  /* 0x000000ff0000720c */ /* 0x000fe20000784270 */
[----:B0-----:R-:W-:-:S04]  /*da20*/  IMAD.WIDE.U32 R8, R155, R18, R22 ;  /* 0x000000129b087225 */ /* 0x001fc800078e0016 */
[----:B------:R-:W-:Y:S01]  /*da30*/  IMAD R160, R155, R19, R6 ;  /* 0x000000139ba07224 */ /* 0x000fe200078e0206 */
[----:B------:R-:W-:-:S03]  /*da40*/  LEA R6, P2, R8, R14, 0x1 ;  /* 0x0000000e08067211 */ /* 0x000fc600078408ff */
[----:B------:R-:W-:Y:S02]  /*da50*/  IMAD.IADD R10, R9, 0x1, R160 ;  /* 0x00000001090a7824 */ /* 0x000fe400078e02a0 */
[----:B--2---:R-:W-:-:S05]  /*da60*/  HADD2.F32 R7, -RZ, R153.H0_H0 ;  /* 0x20000099ff077230 */ /* 0x004fca0000004100 */
[----:B------:R-:W-:-:S04]  /*da70*/  FMUL R7, R7, R16 ;  /* 0x0000001007077220 */ /* 0x000fc80000400000 */
[----:B------:R-:W-:Y:S02]  /*da80*/  FFMA R7, R157, R2, R7 ;  /* 0x000000029d077223 */ /* 0x000fe40000000007 */
[----:B------:R-:W2:Y:S03]  /*da90*/  LDL.LU R157, [R1] ;  /* 0x00000000019d7983 */ /* 0x000ea60000300800 */
[----:B------:R-:W-:Y:S01]  /*daa0*/  F2FP.F16.F32.PACK_AB R9, RZ, R7 ;  /* 0x00000007ff09723e */ /* 0x000fe200000000ff */
[----:B------:R-:W3:Y:S01]  /*dab0*/  LDL.LU R161, [R1+0x8] ;  /* 0x0000080001a17983 */ /* 0x000ee20000300800 */
[----:B------:R-:W-:-:S03]  /*dac0*/  LEA.HI.X R7, R8, R15, R10, 0x1, P2 ;  /* 0x0000000f08077211 */ /* 0x000fc600010f0c0a */
[----:B------:R0:W-:Y:S04]  /*dad0*/  @P1 STG.E.U16 desc[UR36][R4.64+0x1f2], R9 ;  /* 0x0001f20904001986 */ /* 0x0001e8000c101524 */
[----:B------:R1:W4:Y:S04]  /*dae0*/  @P4 LDG.E.LTC128B.U16 R153, desc[UR36][R6.64] ;  /* 0x0000002406994981 */ /* 0x000328000c1e1520 */
        /* <DEDUP_REMOVED lines=48> */
[----:B-1----:R-:W-:-:S03]  /*ddf0*/  IMAD.WIDE.U32 R6, R155, R18, R20 ;  /* 0x000000129b067225 */ /* 0x002fc600078e0014 */
[----:B------:R-:W3:Y:S04]  /*de00*/  LDL.LU R199, [R1+0x178] ;  /* 0x0001780001c77983 */ /* 0x000ee80000300800 */
[----:B------:R-:W3:Y:S04]  /*de10*/  LDL.LU R198, [R1+0x17c] ;  /* 0x00017c0001c67983 */ /* 0x000ee80000300800 */
[----:B------:R-:W3:Y:S04]  /*de20*/  LDL.LU R197, [R1+0x180] ;  /* 0x0001800001c57983 */ /* 0x000ee80000300800 */
[----:B------:R-:W3:Y:S01]  /*de30*/  LDL.LU R196, [R1+0x184] ;  /* 0x0001840001c47983 */ /* 0x000ee20000300800 */
[----:B------:R-:W-:-:S03]  /*de40*/  IMAD.IADD R7, R160, 0x1, R7 ;  /* 0x00000001a0077824 */ /* 0x000fc600078e0207 */
[----:B------:R-:W3:Y:S04]  /*de50*/  LDL.LU R195, [R1+0x188] ;  /* 0x0001880001c37983 */ /* 0x000ee80000300800 */
[----:B------:R-:W3:Y:S01]  /*de60*/  LDL.LU R194, [R1+0x18c] ;  /* 0x00018c0001c27983 */ /* 0x000ee20000300800 */
[----:B------:R-:W-:-:S03]  /*de70*/  USHF.L.U32 UR4, UR8, 0x8, URZ ;  /* 0x0000000808047899 */ /* 0x000fc6000800063f */
[----:B------:R-:W3:Y:S04]  /*de80*/  LDL.LU R193, [R1+0x190] ;  /* 0x0001900001c17983 */ /* 0x000ee80000300800 */
[----:B------:R-:W3:Y:S04]  /*de90*/  LDL.LU R192, [R1+0x194] ;  /* 0x0001940001c07983 */ /* 0x000ee80000300800 */
[----:B------:R-:W3:Y:S01]  /*dea0*/  LDL.LU R191, [R1+0x198] ;  /* 0x0001980001bf7983 */ /* 0x000ee20000300800 */
[----:B------:R-:W-:-:S03]  /*deb0*/  ISETP.GT.AND P2, PT, R0, 0x1, P0 ;  /* 0x000000010000780c */ /* 0x000fc60000744270 */
[----:B------:R-:W3:Y:S01]  /*dec0*/  LDL.LU R190, [R1+0x19c] ;  /* 0x00019c0001be7983 */ /* 0x000ee20000300800 */
[----:B------:R-:W-:-:S03]  /*ded0*/  USHF.L.U64.HI UR5, UR8, 0x8, UR9 ;  /* 0x0000000808057899 */ /* 0x000fc60008010209 */
        /* <DEDUP_REMOVED lines=20> */
[----:B--2---:R-:W-:Y:S01]  /*e020*/  FFMA R11, R157, R2, R8 ;  /* 0x000000029d0b7223 */ /* 0x004fe20000000008 */
[----:B0-----:R-:W-:Y:S01]  /*e030*/  IMAD.WIDE.U32 R8, R152, UR43, R6 ;  /* 0x0000002b98087c25 */ /* 0x001fe2000f8e0006 */
[----:B------:R-:W-:Y:S01]  /*e040*/  IADD3 R6, P1, R12, UR4, RZ ;  /* 0x000000040c067c10 */ /* 0x000fe2000ff3e0ff */
[----:B------:R-:W2:Y:S02]  /*e050*/  LDL.LU R171, [R1+0x1e8] ;  /* 0x0001e80001ab7983 */ /* 0x000ea40000300800 */
[----:B------:R-:W-:Y:S01]  /*e060*/  F2FP.F16.F32.PACK_AB R11, RZ, R11 ;  /* 0x0000000bff0b723e */ /* 0x000fe200000000ff */
[----:B------:R-:W-:Y:S01]  /*e070*/  IMAD.IADD R9, R163, 0x1, R9 ;  /* 0x00000001a3097824 */ /* 0x000fe200078e0209 */
[----:B------:R-:W-:Y:S01]  /*e080*/  LEA R10, P3, R8, R14, 0x1 ;  /* 0x0000000e080a7211 */ /* 0x000fe200078608ff */
[----:B------:R-:W2:Y:S01]  /*e090*/  LDL.LU R170, [R1+0x1ec] ;  /* 0x0001ec0001aa7983 */ /* 0x000ea20000300800 */
[----:B------:R-:W-:-:S02]  /*e0a0*/  IADD3.X R7, R13, UR5, RZ, P1, !PT ;  /* 0x000000050d077c10 */ /* 0x000fc40008ffe4ff */
[----:B------:R-:W-:Y:S01]  /*e0b0*/  PRMT R156, R11, 0x7610, R156 ;  /* 0x000076100b9c7816 */ /* 0x000fe2000000009c */
[----:B------:R-:W2:Y:S01]  /*e0c0*/  LDL.LU R169, [R1+0x1f0] ;  /* 0x0001f00001a97983 */ /* 0x000ea20000300800 */
[----:B------:R-:W-:-:S03]  /*e0d0*/  LEA.HI.X R11, R8, R15, R9, 0x1, P3 ;  /* 0x0000000f080b7211 */ /* 0x000fc600018f0c09 */
[----:B------:R0:W-:Y:S04]  /*e0e0*/  @P4 STG.E.U16 desc[UR36][R6.64], R156 ;  /* 0x0000009c06004986 */ /* 0x0001e8000c101524 */
[----:B------:R-:W3:Y:S04]  /*e0f0*/  @P2 LDG.E.LTC128B.U16 R153, desc[UR36][R10.64+0x2] ;  /* 0x000002240a992981 */ /* 0x000ee8000c1e1520 */
[----:B------:R-:W2:Y:S01]  /*e100*/  LDL.LU R168, [R1+0x1f4] ;  /* 0x0001f40001a87983 */ /* 0x000ea20000300800 */
[----:B0-----:R-:W-:-:S03]  /*e110*/  IMAD.WIDE.U32 R156, R155, R18, R164 ;  /* 0x000000129b9c7225 */ /* 0x001fc600078e00a4 */
[----:B------:R-:W2:Y:S01]  /*e120*/  LDL.LU R167, [R1+0x1f8] ;  /* 0x0001f80001a77983 */ /* 0x000ea20000300800 */
[----:B------:R-:W-:-:S03]  /*e130*/  IMAD.IADD R155, R160, 0x1, R157 ;  /* 0x00000001a09b7824 */ /* 0x000fc600078e029d */
[----:B------:R-:W2:Y:S04]  /*e140*/  LDL.LU R166, [R1+0x1fc] ;  /* 0x0001fc0001a67983 */ /* 0x000ea80000300800 */
[----:B------:R-:W4:Y:S01]  /*e150*/  LDL.LU R160, [R1+0x4] ;  /* 0x0000040001a07983 */ /* 0x000f220000300800 */
[----:B------:R-:W-:Y:S02]  /*e160*/  ISETP.GT.AND P1, PT, R3, 0x88, PT ;  /* 0x000000880300780c */ /* 0x000fe40003f24270 */
[----:B------:R-:W-:Y:S02]  /*e170*/  IADD3 R9, P4, R158, R156, RZ ;  /* 0x0000009c9e097210 */ /* 0x000fe40007f9e0ff */
[----:B------:R-:W-:Y:S01]  /*e180*/  ISETP.GT.AND P3, PT, R0, RZ, P1 ;  /* 0x000000ff0000720c */ /* 0x000fe20000f64270 */
[----:B---3--:R-:W-:-:S05]  /*e190*/  HADD2.F32 R8, -RZ, R153.H0_H0 ;  /* 0x20000099ff087230 */ /* 0x008fca0000004100 */
[----:B------:R-:W-:-:S04]  /*e1a0*/  FMUL R8, R8, R16 ;  /* 0x0000001008087220 */ /* 0x000fc80000400000 */
[----:B----4-:R-:W-:Y:S01]  /*e1b0*/  FFMA R157, R160, R2, R8 ;  /* 0x00000002a09d7223 */ /* 0x010fe20000000008 */
[----:B------:R-:W-:Y:S01]  /*e1c0*/  IMAD.X R160, R155, 0x1, R23, P4 ;  /* 0x000000019ba07824 */ /* 0x000fe200020e0617 */
[----:B------:R-:W-:-:S03]  /*e1d0*/  LEA R8, P4, R9, R14, 0x1 ;  /* 0x0000000e09087211 */ /* 0x000fc600078808ff */
[----:B------:R-:W-:Y:S02]  /*e1e0*/  F2FP.F16.F32.PACK_AB R157, RZ, R157 ;  /* 0x0000009dff9d723e */ /* 0x000fe400000000ff */
[----:B------:R-:W-:-:S03]  /*e1f0*/  LEA.HI.X R9, R9, R15, R160, 0x1, P4 ;  /* 0x0000000f09097211 */ /* 0x000fc600020f0ca0 */
[----:B------:R0:W-:Y:S04]  /*e200*/  @P2 STG.E.U16 desc[UR36][R6.64+0x2], R157 ;  /* 0x0000029d06002986 */ /* 0x0001e8000c101524 */
[----:B------:R-:W3:Y:S01]  /*e210*/  @P3 LDG.E.LTC128B.U16 R153, desc[UR36][R8.64] ;  /* 0x0000002408993981 */ /* 0x000ee2000c1e1520 */
[----:B------:R-:W-:-:S05]  /*e220*/  IADD3 R156, P2, R20, R156, RZ ;  /* 0x0000009c149c7210 */ /* 0x000fca0007f5e0ff */
[----:B0-----:R-:W-:Y:S01]  /*e230*/  IMAD.X R157, R21, 0x1, R155, P2 ;  /* 0x00000001159d7824 */ /* 0x001fe200010e069b */
[----:B------:R-:W-:Y:S01]  /*e240*/  ISETP.GT.AND P2, PT, R0, 0x1, P1 ;  /* 0x000000010000780c */ /* 0x000fe20000f44270 */
[----:B------:R-:W-:Y:S01]  /*e250*/  IMAD.WIDE.U32 R156, R152, UR43, R156 ;  /* 0x0000002b989c7c25 */ /* 0x000fe2000f8e009c */
[----:B------:R-:W-:-:S03]  /*e260*/  IADD3 R160, P4, R4, UR4, RZ ;  /* 0x0000000404a07c10 */ /* 0x000fc6000ff9e0ff */
[----:B------:R-:W-:Y:S02]  /*e270*/  IMAD.IADD R155, R163, 0x1, R157 ;  /* 0x00000001a39b7824 */ /* 0x000fe400078e029d */
[----:B---3--:R-:W-:-:S05]  /*e280*/  HADD2.F32 R8, -RZ, R153.H0_H0 ;  /* 0x20000099ff087230 */ /* 0x008fca0000004100 */
[----:B------:R-:W-:-:S04]  /*e290*/  FMUL R8, R8, R16 ;  /* 0x0000001008087220 */ /* 0x000fc80000400000 */
[----:B------:R-:W-:Y:S01]  /*e2a0*/  FFMA R9, R161, R2, R8 ;  /* 0x00000002a1097223 */ /* 0x000fe20000000008 */
[----:B------:R-:W-:-:S04]  /*e2b0*/  LEA R8, P5, R156, R14, 0x1 ;  /* 0x0000000e9c087211 */ /* 0x000fc800078a08ff */
[----:B------:R-:W-:Y:S02]  /*e2c0*/  F2FP.F16.F32.PACK_AB R9, RZ, R9 ;  /* 0x00000009ff09723e */ /* 0x000fe400000000ff */
[----:B------:R-:W-:Y:S02]  /*e2d0*/  IADD3.X R161, R5, UR5, RZ, P4, !PT ;  /* 0x0000000505a17c10 */ /* 0x000fe4000a7fe4ff */
[----:B------:R-:W-:Y:S02]  /*e2e0*/  PRMT R157, R9, 0x7610, R157 ;  /* 0x00007610099d7816 */ /* 0x000fe4000000009d */
[----:B------:R-:W-:Y:S02]  /*e2f0*/  LEA.HI.X R9, R156, R15, R155, 0x1, P5 ;  /* 0x0000000f9c097211 */ /* 0x000fe400028f0c9b */
[----:B------:R-:W3:Y:S04]  /*e300*/  LDL.LU R156, [R1+0xc] ;  /* 0x00000c00019c7983 */ /* 0x000ee80000300800 */
[----:B------:R0:W-:Y:S04]  /*e310*/  @P3 STG.E.U16 desc[UR36][R160.64], R157 ;  /* 0x0000009da0003986 */ /* 0x0001e8000c101524 */
[----:B------:R-:W4:Y:S01]  /*e320*/  @P2 LDG.E.LTC128B.U16 R153, desc[UR36][R8.64+0x2] ;  /* 0x0000022408992981 */ /* 0x000f22000c1e1520 */
[----:B------:R-:W-:-:S03]  /*e330*/  ISETP.GT.AND P4, PT, R0, 0x8, P0 ;  /* 0x000000080000780c */ /* 0x000fc60000784270 */
[----:B0-----:R-:W2:Y:S01]  /*e340*/  LDL.LU R161, [R1+0xd8] ;  /* 0x0000d80001a17983 */ /* 0x001ea20000300800 */
[----:B----4-:R-:W-:-:S05]  /*e350*/  HADD2.F32 R155, -RZ, R153.H0_H0 ;  /* 0x20000099ff9b7230 */ /* 0x010fca0000004100 */
[----:B------:R-:W-:-:S04]  /*e360*/  FMUL R155, R155, R16 ;  /* 0x000000109b9b7220 */ /* 0x000fc80000400000 */
[----:B---3--:R-:W-:Y:S01]  /*e370*/  FFMA R155, R156, R2, R155 ;  /* 0x000000029c9b7223 */ /* 0x008fe2000000009b */
[----:B------:R-:W-:-:S04]  /*e380*/  IADD3 R156, P3, R4, UR4, RZ ;  /* 0x00000004049c7c10 */ /* 0x000fc8000ff7e0ff */
[----:B------:R-:W-:Y:S02]  /*e390*/  F2FP.F16.F32.PACK_AB R155, RZ, R155 ;  /* 0x0000009bff9b723e */ /* 0x000fe400000000ff */
[----:B------:R-:W-:-:S05]  /*e3a0*/  IADD3.X R157, R5, UR5, RZ, P3, !PT ;  /* 0x00000005059d7c10 */ /* 0x000fca0009ffe4ff */
[----:B------:R0:W-:Y:S04]  /*e3b0*/  @P2 STG.E.U16 desc[UR36][R156.64+0x2], R155 ;  /* 0x0000029b9c002986 */ /* 0x0001e8000c101524 */
[----:B------:R-:W3:Y:S01]  /*e3c0*/  @P4 LDG.E.LTC128B.U16 R153, desc[UR36][R10.64+0x10] ;  /* 0x000010240a994981 */ /* 0x000ee2000c1e1520 */
[----:B------:R-:W-:-:S03]  /*e3d0*/  ISETP.GT.AND P2, PT, R0, 0x9, P0 ;  /* 0x000000090000780c */ /* 0x000fc60000744270 */
[----:B0-----:R-:W4:Y:S01]  /*e3e0*/  LDL.LU R156, [R1+0x14] ;  /* 0x00001400019c7983 */ /* 0x001f220000300800 */
[----:B------:R-:W-:-:S03]  /*e3f0*/  ISETP.GT.AND P3, PT, R0, 0x8, P1 ;  /* 0x000000080000780c */ /* 0x000fc60000f64270 */
[----:B------:R-:W2:Y:S01]  /*e400*/  LDL.LU R157, [R1+0x18] ;  /* 0x00001800019d7983 */ /* 0x000ea20000300800 */
[----:B---3--:R-:W-:-:S05]  /*e410*/  HADD2.F32 R155, -RZ, R153.H0_H0 ;  /* 0x20000099ff9b7230 */ /* 0x008fca0000004100 */
[----:B------:R-:W-:-:S04]  /*e420*/  FMUL R155, R155, R16 ;  /* 0x000000109b9b7220 */ /* 0x000fc80000400000 */
[----:B------:R-:W-:Y:S02]  /*e430*/  FFMA R155, R35, R2, R155 ;  /* 0x00000002239b7223 */ /* 0x000fe4000000009b */
[----:B------:R-:W5:Y:S03]  /*e440*/  LDL.LU R35, [R1+0x434] ;  /* 0x0004340001237983 */ /* 0x000f660000300800 */
[----:B------:R-:W-:-:S05]  /*e450*/  F2FP.F16.F32.PACK_AB R155, RZ, R155 ;  /* 0x0000009bff9b723e */ /* 0x000fca00000000ff */
[----:B------:R0:W-:Y:S04]  /*e460*/  @P4 STG.E.U16 desc[UR36][R6.64+0x10], R155 ;  /* 0x0000109b06004986 */ /* 0x0001e8000c101524 */
[----:B------:R-:W0:Y:S02]  /*e470*/  @P2 LDG.E.LTC128B.U16 R153, desc[UR36][R10.64+0x12] ;  /* 0x000012240a992981 */ /* 0x000e24000c1e1520 */
[----:B0-----:R-:W-:-:S05]  /*e480*/  HADD2.F32 R155, -RZ, R153.H0_H0 ;  /* 0x20000099ff9b7230 */ /* 0x001fca0000004100 */
[----:B------:R-:W-:-:S04]  /*e490*/  FMUL R155, R155, R16 ;  /* 0x000000109b9b7220 */ /* 0x000fc80000400000 */
[----:B----4-:R-:W-:-:S05]  /*e4a0*/  FFMA R155, R156, R2, R155 ;  /* 0x000000029c9b7223 */ /* 0x010fca000000009b */
[----:B------:R-:W-:-:S05]  /*e4b0*/  F2FP.F16.F32.PACK_AB R155, RZ, R155 ;  /* 0x0000009bff9b723e */ /* 0x000fca00000000ff */
[----:B------:R0:W-:Y:S04]  /*e4c0*/  @P2 STG.E.U16 desc[UR36][R6.64+0x12], R155 ;  /* 0x0000129b06002986 */ /* 0x0001e8000c101524 */
[----:B------:R-:W0:Y:S01]  /*e4d0*/  @P3 LDG.E.LTC128B.U16 R153, desc[UR36][R8.64+0x10] ;  /* 0x0000102408993981 */ /* 0x000e22000c1e1520 */
[----:B------:R-:W-:Y:S02]  /*e4e0*/  ISETP.GT.AND P4, PT, R0, 0x9, P1 ;  /* 0x000000090000780c */ /* 0x000fe40000f84270 */
[----:B------:R-:W-:Y:S01]  /*e4f0*/  IADD3 R156, P2, R4, UR4, RZ ;  /* 0x00000004049c7c10 */ /* 0x000fe2000ff5e0ff */
[----:B0-----:R-:W-:-:S05]  /*e500*/  HADD2.F32 R155, -RZ, R153.H0_H0 ;  /* 0x20000099ff9b7230 */ /* 0x001fca0000004100 */
[----:B------:R-:W-:-:S04]  /*e510*/  FMUL R155, R155, R16 ;  /* 0x000000109b9b7220 */ /* 0x000fc80000400000 */
[----:B--2---:R-:W-:Y:S01]  /*e520*/  FFMA R155, R157, R2, R155 ;  /* 0x000000029d9b7223 */ /* 0x004fe2000000009b */
[----:B------:R-:W-:-:S04]  /*e530*/  IADD3.X R157, R5, UR5, RZ, P2, !PT ;  /* 0x00000005059d7c10 */ /* 0x000fc800097fe4ff */
[----:B------:R-:W-:-:S05]  /*e540*/  F2FP.F16.F32.PACK_AB R155, RZ, R155 ;  /* 0x0000009bff9b723e */ /* 0x000fca00000000ff */
[----:B------:R0:W-:Y:S04]  /*e550*/  @P3 STG.E.U16 desc[UR36][R156.64+0x10], R155 ;  /* 0x0000109b9c003986 */ /* 0x0001e8000c101524 */
[----:B------:R-:W2:Y:S04]  /*e560*/  @P4 LDG.E.LTC128B.U16 R153, desc[UR36][R8.64+0x12] ;  /* 0x0000122408994981 */ /* 0x000ea8000c1e1520 */
[----:B0-----:R-:W3:Y:S01]  /*e570*/  LDL.LU R157, [R1+0x1c] ;  /* 0x00001c00019d7983 */ /* 0x001ee20000300800 */
[----:B------:R-:W-:Y:S02]  /*e580*/  ISETP.GT.AND P3, PT, R0, 0x10, P0 ;  /* 0x000000100000780c */ /* 0x000fe40000764270 */
[----:B------:R-:W-:Y:S01]  /*e590*/  IADD3 R156, P2, R4, UR4, RZ ;  /* 0x00000004049c7c10 */ /* 0x000fe2000ff5e0ff */
[----:B--2---:R-:W-:-:S05]  /*e5a0*/  HADD2.F32 R155, -RZ, R153.H0_H0 ;  /* 0x20000099ff9b7230 */ /* 0x004fca0000004100 */
[----:B------:R-:W-:-:S04]  /*e5b0*/  FMUL R155, R155, R16 ;  /* 0x000000109b9b7220 */ /* 0x000fc80000400000 */
[----:B---3--:R-:W-:Y:S01]  /*e5c0*/  FFMA R155, R157, R2, R155 ;  /* 0x000000029d9b7223 */ /* 0x008fe2000000009b */
[----:B------:R-:W-:-:S04]  /*e5d0*/  IADD3.X R157, R5, UR5, RZ, P2, !PT ;  /* 0x00000005059d7c10 */ /* 0x000fc800097fe4ff */
[----:B------:R-:W-:-:S05]  /*e5e0*/  F2FP.F16.F32.PACK_AB R155, RZ, R155 ;  /* 0x0000009bff9b723e */ /* 0x000fca00000000ff */
[----:B------:R0:W-:Y:S04]  /*e5f0*/  @P4 STG.E.U16 desc[UR36][R156.64+0x12], R155 ;  /* 0x0000129b9c004986 */ /* 0x0001e8000c101524 */
[----:B------:R-:W2:Y:S01]  /*e600*/  @P3 LDG.E.LTC128B.U16 R153, desc[UR36][R10.64+0x20] ;  /* 0x000020240a993981 */ /* 0x000ea2000c1e1520 */
[----:B------:R-:W-:-:S03]  /*e610*/  ISETP.GT.AND P2, PT, R0, 0x11, P0 ;  /* 0x000000110000780c */ /* 0x000fc60000744270 */
[----:B0-----:R-:W3:Y:S04]  /*e620*/  LDL.LU R156, [R1+0x24] ;  /* 0x00002400019c7983 */ /* 0x001ee80000300800 */
[----:B------:R-:W4:Y:S01]  /*e630*/  LDL.LU R157, [R1+0x28] ;  /* 0x00002800019d7983 */ /* 0x000f220000300800 */
[----:B--2---:R-:W-:-:S05]  /*e640*/  HADD2.F32 R155, -RZ, R153.H0_H0 ;  /* 0x20000099ff9b7230 */ /* 0x004fca0000004100 */
[----:B------:R-:W-:-:S04]  /*e650*/  FMUL R155, R155, R16 ;  /* 0x000000109b9b7220 */ /* 0x000fc80000400000 */
[----:B------:R-:W-:Y:S01]  /*e660*/  FFMA R155, R34, R2, R155 ;  /* 0x00000002229b7223 */ /* 0x000fe2000000009b */
[----:B------:R-:W-:Y:S01]  /*e670*/  ISETP.GT.AND P4, PT, R0, 0x11, P1 ;  /* 0x000000110000780c */ /* 0x000fe20000f84270 */
[----:B------:R-:W5:Y:S03]  /*e680*/  LDL.LU R34, [R1+0x430] ;  /* 0x0004300001227983 */ /* 0x000f660000300800 */
[----:B------:R-:W-:-:S05]  /*e690*/  F2FP.F16.F32.PACK_AB R155, RZ, R155 ;  /* 0x0000009bff9b723e */ /* 0x000fca00000000ff */
[----:B------:R0:W-:Y:S04]  /*e6a0*/  @P3 STG.E.U16 desc[UR36][R6.64+0x20], R155 ;  /* 0x0000209b06003986 */ /* 0x0001e8000c101524 */
[----:B------:R-:W0:Y:S01]  /*e6b0*/  @P2 LDG.E.LTC128B.U16 R153, desc[UR36][R10.64+0x22] ;  /* 0x000022240a992981 */ /* 0x000e22000c1e1520 */
[----:B------:R-:W-:Y:S01]  /*e6c0*/  ISETP.GT.AND P3, PT, R0, 0x10, P1 ;  /* 0x000000100000780c */ /* 0x000fe20000f64270 */
[----:B0-----:R-:W-:-:S05]  /*e6d0*/  HADD2.F32 R155, -RZ, R153.H0_H0 ;  /* 0x20000099ff9b7230 */ /* 0x001fca0000004100 */
[----:B------:R-:W-:-:S04]  /*e6e0*/  FMUL R155, R155, R16 ;  /* 0x000000109b9b7220 */ /* 0x000fc80000400000 */
[----:B---3--:R-:W-:-:S05]  /*e6f0*/  FFMA R155, R156, R2, R155 ;  /* 0x000000029c9b7223 */ /* 0x008fca000000009b */
[----:B------:R-:W-:-:S05]  /*e700*/  F2FP.F16.F32.PACK_AB R155, RZ, R155 ;  /* 0x0000009bff9b723e */ /* 0x000fca00000000ff */
[----:B------:R0:W-:Y:S04]  /*e710*/  @P2 STG.E.U16 desc[UR36][R6.64+0x22], R155 ;  /* 0x0000229b06002986 */ /* 0x0001e8000c101524 */
[----:B------:R-:W0:Y:S01]  /*e720*/  @P3 LDG.E.LTC128B.U16 R153, desc[UR36][R8.64+0x20] ;  /* 0x0000202408993981 */ /* 0x000e22000c1e1520 */
[----:B------:R-:W-:Y:S01]  /*e730*/  IADD3 R156, P2, R4, UR4, RZ ;  /* 0x00000004049c7c10 */ /* 0x000fe2000ff5e0ff */
[----:B0-----:R-:W-:-:S05]  /*e740*/  HADD2.F32 R155, -RZ, R153.H0_H0 ;  /* 0x20000099ff9b7230 */ /* 0x001fca0000004100 */
[----:B------:R-:W-:-:S04]  /*e750*/  FMUL R155, R155, R16 ;  /* 0x000000109b9b7220 */ /* 0x000fc80000400000 */
[----:B----4-:R-:W-:Y:S01]  /*e760*/  FFMA R155, R157, R2, R155 ;  /* 0x000000029d9b7223 */ /* 0x010fe2000000009b */
        /* <DEDUP_REMOVED lines=373> */
[----:B------:R-:W2:Y:S04]  /*fec0*/  @P3 LDG.E.LTC128B.U16 R153, desc[UR36][R10.64+0xd0] ;  /* 0x0000d0240a993981 */ /* 0x000ea8000c1e1520 */
[----:B0-----:R-:W3:Y:S01]  /*fed0*/  LDL.LU R156, [R1+0xd0] ;  /* 0x0000d000019c7983 */ /* 0x001ee20000300800 */
[----:B------:R-:W-:-:S03]  /*fee0*/  ISETP.GT.AND P2, PT, R0, 0x69, P0 ;  /* 0x000000690000780c */ /* 0x000fc60000744270 */
[----:B------:R-:W4:Y:S01]  /*fef0*/  LDL.LU R157, [R1+0xd4] ;  /* 0x0000d400019d7983 */ /* 0x000f220000300800 */
[----:B--2---:R-:W-:-:S05]  /*ff00*/  HADD2.F32 R155, -RZ, R153.H0_H0 ;  /* 0x20000099ff9b7230 */ /* 0x004fca0000004100 */
[----:B------:R-:W-:-:S04]  /*ff10*/  FMUL R155, R155, R16 ;  /* 0x000000109b9b7220 */ /* 0x000fc80000400000 */
[----:B---3--:R-:W-:-:S05]  /*ff20*/  FFMA R155, R156, R2, R155 ;  /* 0x000000029c9b7223 */ /* 0x008fca000000009b */
        /* <DEDUP_REMOVED lines=10> */
[----:B------:R-:W-:Y:S02]  /*ffd0*/  ISETP.GT.AND P4, PT, R0, 0x69, P1 ;  /* 0x000000690000780c */ /* 0x000fe40000f84270 */
[----:B------:R-:W-:-:S04]  /*ffe0*/  IADD3 R156, P2, R4, UR4, RZ ;  /* 0x00000004049c7c10 */ /* 0x000fc8000ff5e0ff */
[----:B------:R-:W-:Y:S01]  /*fff0*/  IADD3.X R157, R5, UR5, RZ, P2, !PT ;  /* 0x00000005059d7c10 */ /* 0x000fe200097fe4ff */
[----:B0-----:R-:W-:-:S05]  /*10000*/  HADD2.F32 R155, -RZ, R153.H0_H0 ;  /* 0x20000099ff9b7230 */ /* 0x001fca0000004100 */
[----:B------:R-:W-:-:S04]  /*10010*/  FMUL R155, R155, R16 ;  /* 0x000000109b9b7220 */ /* 0x000fc80000400000 */
[----:B------:R-:W-:-:S05]  /*10020*/  FFMA R155, R161, R2, R155 ;  /* 0x00000002a19b7223 */ /* 0x000fca000000009b */
        /* <DEDUP_REMOVED lines=19> */
[----:B------:R-:W-:-:S04]  /*10160*/  F2FP.F16.F32.PACK_AB R161, RZ, R161 ;  /* 0x000000a1ffa1723e */ /* 0x000fc800000000ff */
[----:B------:R-:W-:-:S05]  /*10170*/  PRMT R155, R161, 0x7610, R155 ;  /* 0x00007610a19b7816 */ /* 0x000fca000000009b */
[----:B------:R-:W-:Y:S04]  /*10180*/  @P3 STG.E.U16 desc[UR36][R6.64+0xe0], R155 ;  /* 0x0000e09b06003986 */ /* 0x000fe8000c101524 */
[----:B------:R-:W2:Y:S01]  /*10190*/  @P2 LDG.E.LTC128B.U16 R153, desc[UR36][R10.64+0xe2] ;  /* 0x0000e2240a992981 */ /* 0x000ea2000c1e1520 */
[----:B------:R-:W-:Y:S01]  /*101a0*/  ISETP.GT.AND P3, PT, R0, 0x70, P1 ;  /* 0x000000700000780c */ /* 0x000fe20000f64270 */
[----:B--2---:R-:W-:-:S05]  /*101b0*/  HADD2.F32 R157, -RZ, R153.H0_H0 ;  /* 0x20000099ff9d7230 */ /* 0x004fca0000004100 */
[----:B------:R-:W-:-:S04]  /*101c0*/  FMUL R157, R157, R16 ;  /* 0x000000109d9d7220 */ /* 0x000fc80000400000 */
[----:B----4-:R-:W-:-:S05]  /*101d0*/  FFMA R157, R156, R2, R157 ;  /* 0x000000029c9d7223 */ /* 0x010fca000000009d */
[----:B------:R-:W-:-:S05]  /*101e0*/  F2FP.F16.F32.PACK_AB R157, RZ, R157 ;  /* 0x0000009dff9d723e */ /* 0x000fca00000000ff */
[----:B------:R0:W-:Y:S04]  /*101f0*/  @P2 STG.E.U16 desc[UR36][R6.64+0xe2], R157 ;  /* 0x0000e29d06002986 */ /* 0x0001e8000c101524 */
[----:B------:R-:W2:Y:S01]  /*10200*/  @P3 LDG.E.LTC128B.U16 R153, desc[UR36][R8.64+0xe0] ;  /* 0x0000e02408993981 */ /* 0x000ea2000c1e1520 */
[----:B------:R-:W-:Y:S02]  /*10210*/  ISETP.GT.AND P4, PT, R0, 0x71, P1 ;  /* 0x000000710000780c */ /* 0x000fe40000f84270 */
[----:B------:R-:W-:-:S04]  /*10220*/  IADD3 R156, P2, R4, UR4, RZ ;  /* 0x00000004049c7c10 */ /* 0x000fc8000ff5e0ff */
[----:B0-----:R-:W-:Y:S01]  /*10230*/  IADD3.X R157, R5, UR5, RZ, P2, !PT ;  /* 0x00000005059d7c10 */ /* 0x001fe200097fe4ff */
[----:B--2---:R-:W-:-:S05]  /*10240*/  HADD2.F32 R155, -RZ, R153.H0_H0 ;  /* 0x20000099ff9b7230 */ /* 0x004fca0000004100 */
[----:B------:R-:W-:-:S04]  /*10250*/  FMUL R155, R155, R16 ;  /* 0x000000109b9b7220 */ /* 0x000fc80000400000 */
[----:B------:R-:W-:-:S05]  /*10260*/  FFMA R155, R235, R2, R155 ;  /* 0x00000002eb9b7223 */ /* 0x000fca000000009b */
[----:B------:R-:W-:-:S04]  /*10270*/  F2FP.F16.F32.PACK_AB R155, RZ, R155 ;  /* 0x0000009bff9b723e */ /* 0x000fc800000000ff */
[----:B------:R-:W-:-:S05]  /*10280*/  PRMT R160, R155, 0x7610, R160 ;  /* 0x000076109ba07816 */ /* 0x000fca00000000a0 */
[----:B------:R0:W-:Y:S04]  /*10290*/  @P3 STG.E.U16 desc[UR36][R156.64+0xe0], R160 ;  /* 0x0000e0a09c003986 */ /* 0x0001e8000c101524 */
[----:B------:R-:W2:Y:S01]  /*102a0*/  @P4 LDG.E.LTC128B.U16 R153, desc[UR36][R8.64+0xe2] ;  /* 0x0000e22408994981 */ /* 0x000ea2000c1e1520 */
[----:B------:R-:W-:Y:S02]  /*102b0*/  ISETP.GT.AND P3, PT, R0, 0x78, P0 ;  /* 0x000000780000780c */ /* 0x000fe40000764270 */
[----:B0-----:R-:W-:-:S04]  /*102c0*/  IADD3 R156, P2, R4, UR4, RZ ;  /* 0x00000004049c7c10 */ /* 0x001fc8000ff5e0ff */
[----:B------:R-:W-:Y:S01]  /*102d0*/  IADD3.X R157, R5, UR5, RZ, P2, !PT ;  /* 0x00000005059d7c10 */ /* 0x000fe200097fe4ff */
[----:B--2---:R-:W-:-:S05]  /*102e0*/  HADD2.F32 R155, -RZ, R153.H0_H0 ;  /* 0x20000099ff9b7230 */ /* 0x004fca0000004100 */
[----:B------:R-:W-:-:S04]  /*102f0*/  FMUL R155, R155, R16 ;  /* 0x000000109b9b7220 */ /* 0x000fc80000400000 */
[----:B------:R-:W-:-:S05]  /*10300*/  FFMA R155, R234, R2, R155 ;  /* 0x00000002ea9b7223 */ /* 0x000fca000000009b */
[----:B------:R-:W-:-:S04]  /*10310*/  F2FP.F16.F32.PACK_AB R155, RZ, R155 ;  /* 0x0000009bff9b723e */ /* 0x000fc800000000ff */
[----:B------:R-:W-:-:S05]  /*10320*/  PRMT R161, R155, 0x7610, R161 ;  /* 0x000076109ba17816 */ /* 0x000fca00000000a1 */
[----:B------:R0:W-:Y:S04]  /*10330*/  @P4 STG.E.U16 desc[UR36][R156.64+0xe2], R161 ;  /* 0x0000e2a19c004986 */ /* 0x0001e8000c101524 */
[----:B------:R-:W2:Y:S01]  /*10340*/  @P3 LDG.E.LTC128B.U16 R153, desc[UR36][R10.64+0xf0] ;  /* 0x0000f0240a993981 */ /* 0x000ea2000c1e1520 */
[----:B------:R-:W-:Y:S01]  /*10350*/  ISETP.GT.AND P2, PT, R0, 0x79, P0 ;  /* 0x000000790000780c */ /* 0x000fe20000744270 */
[----:B--2---:R-:W-:-:S05]  /*10360*/  HADD2.F32 R155, -RZ, R153.H0_H0 ;  /* 0x20000099ff9b7230 */ /* 0x004fca0000004100 */
[----:B------:R-:W-:-:S04]  /*10370*/  FMUL R155, R155, R16 ;  /* 0x000000109b9b7220 */ /* 0x000fc80000400000 */
[----:B------:R-:W-:-:S05]  /*10380*/  FFMA R155, R233, R2, R155 ;  /* 0x00000002e99b7223 */ /* 0x000fca000000009b */
[----:B------:R-:W-:-:S04]  /*10390*/  F2FP.F16.F32.PACK_AB R155, RZ, R155 ;  /* 0x0000009bff9b723e */ /* 0x000fc800000000ff */
[----:B0-----:R-:W-:-:S05]  /*103a0*/  PRMT R157, R155, 0x7610, R157 ;  /* 0x000076109b9d7816 */ /* 0x001fca000000009d */
[----:B------:R0:W-:Y:S04]  /*103b0*/  @P3 STG.E.U16 desc[UR36][R6.64+0xf0], R157 ;  /* 0x0000f09d06003986 */ /* 0x0001e8000c101524 */
[----:B------:R-:W2:Y:S01]  /*103c0*/  @P2 LDG.E.LTC128B.U16 R153, desc[UR36][R10.64+0xf2] ;  /* 0x0000f2240a992981 */ /* 0x000ea2000c1e1520 */
[----:B------:R-:W-:Y:S01]  /*103d0*/  ISETP.GT.AND P3, PT, R0, 0x78, P1 ;  /* 0x000000780000780c */ /* 0x000fe20000f64270 */
[----:B--2---:R-:W-:-:S05]  /*103e0*/  HADD2.F32 R155, -RZ, R153.H0_H0 ;  /* 0x20000099ff9b7230 */ /* 0x004fca0000004100 */
[----:B------:R-:W-:-:S04]  /*103f0*/  FMUL R155, R155, R16 ;  /* 0x000000109b9b7220 */ /* 0x000fc80000400000 */
[----:B------:R-:W-:-:S05]  /*10400*/  FFMA R155, R232, R2, R155 ;  /* 0x00000002e89b7223 */ /* 0x000fca000000009b */
[----:B------:R-:W-:-:S04]  /*10410*/  F2FP.F16.F32.PACK_AB R155, RZ, R155 ;  /* 0x0000009bff9b723e */ /* 0x000fc800000000ff */
[----:B------:R-:W-:-:S05]  /*10420*/  PRMT R160, R155, 0x7610, R160 ;  /* 0x000076109ba07816 */ /* 0x000fca00000000a0 */
[----:B------:R-:W-:Y:S04]  /*10430*/  @P2 STG.E.U16 desc[UR36][R6.64+0xf2], R160 ;  /* 0x0000f2a006002986 */ /* 0x000fe8000c101524 */
        /* <DEDUP_REMOVED lines=48> */
[----:B-1----:R-:W-:-:S04]  /*10740*/  IADD3 R160, P2, R4, UR4, RZ ;  /* 0x0000000404a07c10 */ /* 0x002fc8000ff5e0ff */
        /* <DEDUP_REMOVED lines=31> */
[----:B------:R-:W-:Y:S02]  /*10940*/  PRMT R161, R155, 0x7610, R161 ;  /* 0x000076109ba17816 */ /* 0x000fe400000000a1 */
[----:B------:R-:W-:-:S03]  /*10950*/  PRMT R155, R153, 0x7610, R155 ;  /* 0x00007610999b7816 */ /* 0x000fc6000000009b */
        /* <DEDUP_REMOVED lines=478> */
[----:B------:R-:W-:Y:S04]  /*12740*/  @P4 STG.E.U16 desc[UR36][R160.64+0x1e2], R157 ;  /* 0x0001e29da0004986 */ /* 0x000fe8000c101524 */
        /* <DEDUP_REMOVED lines=26> */
[----:B------:R1:W2:Y:S01]  /*128f0*/  @P1 LDG.E.LTC128B.U16 R155, desc[UR36][R8.64+0x1f2] ;  /* 0x0001f224089b1981 */ /* 0x0002a2000c1e1520 */
[----:B------:R-:W-:-:S05]  /*12900*/  IADD3 R161, P0, R162, 0x100, RZ ;  /* 0x00000100a2a17810 */ /* 0x000fca0007f1e0ff */
[----:B------:R-:W-:-:S04]  /*12910*/  IMAD.X R7, RZ, RZ, UR7, P0 ;  /* 0x00000007ff077e24 */ /* 0x000fc800080e06ff */
[-C--:B------:R-:W-:Y:S01]  /*12920*/  IMAD R6, R7, R18.reuse, RZ ;  /* 0x0000001207067224 */ /* 0x080fe200078e02ff */
[----:B------:R-:W-:Y:S01]  /*12930*/  ISETP.GT.AND P0, PT, R3, 0x100, PT ;  /* 0x000001000300780c */ /* 0x000fe20003f04270 */
[----:B0-----:R-:W-:-:S03]  /*12940*/  IMAD.WIDE.U32 R156, R161, R18, R22 ;  /* 0x00000012a19c7225 */ /* 0x001fc600078e0016 */
[----:B------:R-:W-:Y:S01]  /*12950*/  ISETP.GT.AND P2, PT, R0, RZ, P0 ;  /* 0x000000ff0000720c */ /* 0x000fe20000744270 */
[----:B------:R-:W-:Y:S01]  /*12960*/  IMAD R153, R161, R19, R6 ;  /* 0x00000013a1997224 */ /* 0x000fe200078e0206 */
[----:B------:R-:W-:Y:S02]  /*12970*/  IADD3 R6, P3, R4, UR4, RZ ;  /* 0x0000000404067c10 */ /* 0x000fe4000ff7e0ff */
[----:B------:R-:W-:Y:S01]  /*12980*/  LEA R10, P4, R156, R14, 0x1 ;  /* 0x0000000e9c0a7211 */ /* 0x000fe200078808ff */
[----:B-1----:R-:W-:-:S05]  /*12990*/  IMAD.IADD R8, R157, 0x1, R153 ;  /* 0x000000019d087824 */ /* 0x002fca00078e0299 */
[----:B------:R-:W-:Y:S01]  /*129a0*/  LEA.HI.X R11, R156, R15, R8, 0x1, P4 ;  /* 0x0000000f9c0b7211 */ /* 0x000fe200020f0c08 */
[----:B--2---:R-:W-:-:S05]  /*129b0*/  HADD2.F32 R7, -RZ, R155.H0_H0 ;  /* 0x2000009bff077230 */ /* 0x004fca0000004100 */
[----:B------:R-:W-:-:S04]  /*129c0*/  FMUL R7, R7, R16 ;  /* 0x0000001007077220 */ /* 0x000fc80000400000 */
[----:B------:R-:W-:-:S05]  /*129d0*/  FFMA R7, R166, R2, R7 ;  /* 0x00000002a6077223 */ /* 0x000fca0000000007 */
[----:B------:R-:W-:Y:S02]  /*129e0*/  F2FP.F16.F32.PACK_AB R9, RZ, R7 ;  /* 0x00000007ff09723e */ /* 0x000fe400000000ff */
[----:B------:R-:W-:Y:S02]  /*129f0*/  IADD3.X R7, R5, UR5, RZ, P3, !PT ;  /* 0x0000000505077c10 */ /* 0x000fe40009ffe4ff */
[----:B------:R-:W-:-:S05]  /*12a00*/  PRMT R157, R9, 0x7610, R157 ;  /* 0x00007610099d7816 */ /* 0x000fca000000009d */
[----:B------:R0:W-:Y:S04]  /*12a10*/  @P1 STG.E.U16 desc[UR36][R6.64+0x1f2], R157 ;  /* 0x0001f29d06001986 */ /* 0x0001e8000c101524 */
[----:B------:R1:W2:Y:S01]  /*12a20*/  @P2 LDG.E.LTC128B.U16 R155, desc[UR36][R10.64] ;  /* 0x000000240a9b2981 */ /* 0x0002a2000c1e1520 */
[----:B------:R-:W-:-:S04]  /*12a30*/  IMAD.WIDE.U32 R8, R161, R18, R20 ;  /* 0x00000012a1087225 */ /* 0x000fc800078e0014 */
[----:B------:R-:W-:Y:S02]  /*12a40*/  IMAD.U32 R160, RZ, RZ, UR8 ;  /* 0x00000008ffa07e24 */ /* 0x000fe4000f8e00ff */
[----:B0-----:R-:W-:Y:S02]  /*12a50*/  IMAD.IADD R157, R153, 0x1, R9 ;  /* 0x00000001999d7824 */ /* 0x001fe400078e0209 */
[----:B------:R-:W-:Y:S02]  /*12a60*/  IMAD.MOV.U32 R156, RZ, RZ, R8 ;  /* 0x000000ffff9c7224 */ /* 0x000fe400078e0008 */
[----:B------:R-:W-:Y:S02]  /*12a70*/  IMAD.U32 R8, RZ, RZ, UR8 ;  /* 0x00000008ff087e24 */ /* 0x000fe4000f8e00ff */
[----:B------:R-:W-:-:S05]  /*12a80*/  IMAD.U32 R167, RZ, RZ, UR9 ;  /* 0x00000009ffa77e24 */ /* 0x000fca000f8e00ff */
[----:B-1----:R-:W-:Y:S02]  /*12a90*/  SHF.L.U64.HI R11, R8, 0x9, R167 ;  /* 0x00000009080b7819 */ /* 0x002fe400000102a7 */
[----:B------:R-:W-:Y:S01]  /*12aa0*/  ISETP.GT.AND P3, PT, R0, 0x1, P0 ;  /* 0x000000010000780c */ /* 0x000fe20000764270 */
[----:B------:R-:W-:Y:S01]  /*12ab0*/  IMAD.WIDE.U32 R156, R152, UR43, R156 ;  /* 0x0000002b989c7c25 */ /* 0x000fe2000f8e009c */
[----:B------:R-:W-:Y:S03]  /*12ac0*/  BSSY B1, `(.L_x_44) ;  /* 0x000000e000017945 */ /* 0x000fe60003800000 */
[----:B------:R-:W-:Y:S01]  /*12ad0*/  IMAD.IADD R7, R163, 0x1, R157 ;  /* 0x00000001a3077824 */ /* 0x000fe200078e029d */
[----:B------:R-:W-:-:S04]  /*12ae0*/  LEA R6, P4, R156, R14, 0x1 ;  /* 0x0000000e9c067211 */ /* 0x000fc800078808ff */
[----:B------:R-:W-:Y:S01]  /*12af0*/  LEA.HI.X R7, R156, R15, R7, 0x1, P4 ;  /* 0x0000000f9c077211 */ /* 0x000fe200020f0c07 */
[----:B--2---:R-:W-:-:S05]  /*12b00*/  HADD2.F32 R9, -RZ, R155.H0_H0 ;  /* 0x2000009bff097230 */ /* 0x004fca0000004100 */
[----:B------:R-:W-:Y:S01]  /*12b10*/  FMUL R19, R9, R16 ;  /* 0x0000001009137220 */ /* 0x000fe20000400000 */
[----:B------:R-:W-:-:S03]  /*12b20*/  IMAD.SHL.U32 R9, R160, 0x200, RZ ;  /* 0x00000200a0097824 */ /* 0x000fc600078e00ff */
[----:B------:R-:W-:Y:S02]  /*12b30*/  FFMA R19, R24, R2, R19 ;  /* 0x0000000218137223 */ /* 0x000fe40000000013 */
[----:B------:R-:W-:-:S03]  /*12b40*/  IADD3 R12, P1, R9, R12, RZ ;  /* 0x0000000c090c7210 */ /* 0x000fc60007f3e0ff */
[----:B------:R-:W-:Y:S02]  /*12b50*/  F2FP.F16.F32.PACK_AB R19, RZ, R19 ;  /* 0x00000013ff13723e */ /* 0x000fe400000000ff */
[----:B------:R-:W-:-:S05]  /*12b60*/  IMAD.X R13, R11, 0x1, R13, P1 ;  /* 0x000000010b0d7824 */ /* 0x000fca00008e060d */
[----:B------:R0:W-:Y:S01]  /*12b70*/  @P2 STG.E.U16 desc[UR36][R12.64], R19 ;  /* 0x000000130c002986 */ /* 0x0001e2000c101524 */
[----:B------:R-:W-:Y:S05]  /*12b80*/  @!P3 BRA `(.L_x_45) ;  /* 0x000000000004b947 */ /* 0x000fea0003800000 */
[----:B------:R1:W5:Y:S02]  /*12b90*/  LDG.E.LTC128B.U16 R155, desc[UR36][R6.64+0x2] ;  /* 0x00000224069b7981 */ /* 0x000364000c1e1520 */
.L_x_45:
[----:B------:R-:W-:Y:S05]  /*12ba0*/  BSYNC B1 ;  /* 0x0000000000017941 */ /* 0x000fea0003800000 */
.L_x_44:
[----:B0----5:R-:W-:Y:S01]  /*12bb0*/  HADD2.F32 R19, -RZ, R155.H0_H0 ;  /* 0x2000009bff137230 */ /* 0x021fe20000004100 */
[----:B------:R-:W-:Y:S01]  /*12bc0*/  ISETP.GT.AND P1, PT, R3, 0x108, PT ;  /* 0x000001080300780c */ /* 0x000fe20003f24270 */
[----:B------:R-:W-:Y:S03]  /*12bd0*/  BSSY B1, `(.L_x_46) ;  /* 0x0000010000017945 */ /* 0x000fe60003800000 */
[----:B------:R-:W-:Y:S01]  /*12be0*/  FMUL R8, R19, R16 ;  /* 0x0000001013087220 */ /* 0x000fe20000400000 */
[----:B------:R-:W-:Y:S01]  /*12bf0*/  IMAD.WIDE.U32 R18, R161, R18, R164 ;  /* 0x00000012a1127225 */ /* 0x000fe200078e00a4 */
[----:B------:R-:W-:-:S03]  /*12c00*/  ISETP.GT.AND P2, PT, R0, RZ, P1 ;  /* 0x000000ff0000720c */ /* 0x000fc60000f44270 */
[----:B------:R-:W-:Y:S01]  /*12c10*/  FFMA R8, R25, R2, R8 ;  /* 0x0000000219087223 */ /* 0x000fe20000000008 */
[----:B------:R-:W-:Y:S01]  /*12c20*/  IMAD.IADD R153, R153, 0x1, R19 ;  /* 0x0000000199997824 */ /* 0x000fe200078e0213 */
[-C--:B------:R-:W-:Y:S02]  /*12c30*/  IADD3 R158, P4, R158, R18.reuse, RZ ;  /* 0x000000129e9e7210 */ /* 0x080fe40007f9e0ff */
[----:B------:R-:W-:Y:S02]  /*12c40*/  IADD3 R20, P5, R20, R18, RZ ;  /* 0x0000001214147210 */ /* 0x000fe40007fbe0ff */
[----:B------:R-:W-:Y:S01]  /*12c50*/  F2FP.F16.F32.PACK_AB R8, RZ, R8 ;  /* 0x00000008ff08723e */ /* 0x000fe200000000ff */
[----:B------:R-:W-:Y:S01]  /*12c60*/  IMAD.X R22, R153, 0x1, R23, P4 ;  /* 0x0000000199167824 */ /* 0x000fe200020e0617 */
[C---:B------:R-:W-:Y:S01]  /*12c70*/  LEA R18, P4, R158.reuse, R14, 0x1 ;  /* 0x0000000e9e127211 */ /* 0x040fe200078808ff */
[----:B------:R-:W-:Y:S02]  /*12c80*/  IMAD.X R21, R21, 0x1, R153, P5 ;  /* 0x0000000115157824 */ /* 0x000fe400028e0699 */
[----:B------:R0:W-:Y:S01]  /*12c90*/  @P3 STG.E.U16 desc[UR36][R12.64+0x2], R8 ;  /* 0x000002080c003986 */ /* 0x0001e2000c101524 */
[----:B------:R-:W-:Y:S01]  /*12ca0*/  LEA.HI.X R19, R158, R15, R22, 0x1, P4 ;  /* 0x0000000f9e137211 */ /* 0x000fe200020f0c16 */
[----:B------:R-:W-:Y:S08]  /*12cb0*/  @!P2 BRA `(.L_x_47) ;  /* 0x000000000004a947 */ /* 0x000ff00003800000 */
[----:B------:R2:W5:Y:S02]  /*12cc0*/  LDG.E.LTC128B.U16 R155, desc[UR36][R18.64] ;  /* 0x00000024129b7981 */ /* 0x000564000c1e1520 */
.L_x_47:
[----:B------:R-:W-:Y:S05]  /*12cd0*/  BSYNC B1 ;  /* 0x0000000000017941 */ /* 0x000fea0003800000 */
.L_x_46:
[----:B-----5:R-:W-:Y:S01]  /*12ce0*/  HADD2.F32 R3, -RZ, R155.H0_H0 ;  /* 0x2000009bff037230 */ /* 0x020fe20000004100 */
[----:B--2---:R-:W-:Y:S01]  /*12cf0*/  IADD3 R18, P3, R9, R4, RZ ;  /* 0x0000000409127210 */ /* 0x004fe20007f7e0ff */
[----:B------:R-:W-:Y:S01]  /*12d00*/  IMAD.WIDE.U32 R152, R152, UR43, R20 ;  /* 0x0000002b98987c25 */ /* 0x000fe2000f8e0014 */
[----:B------:R-:W-:Y:S03]  /*12d10*/  BSSY B1, `(.L_x_48) ;  /* 0x000000c000017945 */ /* 0x000fe60003800000 */
[----:B------:R-:W-:Y:S01]  /*12d20*/  FMUL R3, R3, R16 ;  /* 0x0000001003037220 */ /* 0x000fe20000400000 */
[----:B------:R-:W-:Y:S01]  /*12d30*/  IMAD.X R19, R11, 0x1, R5, P3 ;  /* 0x000000010b137824 */ /* 0x000fe200018e0605 */
[----:B------:R-:W-:Y:S01]  /*12d40*/  LEA R14, P4, R152, R14, 0x1 ;  /* 0x0000000e980e7211 */ /* 0x000fe200078808ff */
[----:B------:R-:W-:Y:S02]  /*12d50*/  IMAD.IADD R163, R163, 0x1, R153 ;  /* 0x00000001a3a37824 */ /* 0x000fe400078e0299 */
[----:B------:R-:W-:-:S03]  /*12d60*/  FFMA R3, R26, R2, R3 ;  /* 0x000000021a037223 */ /* 0x000fc60000000003 */
[----:B------:R-:W-:Y:S02]  /*12d70*/  LEA.HI.X R15, R152, R15, R163, 0x1, P4 ;  /* 0x0000000f980f7211 */ /* 0x000fe400020f0ca3 */
[----:B------:R-:W-:Y:S02]  /*12d80*/  F2FP.F16.F32.PACK_AB R3, RZ, R3 ;  /* 0x00000003ff03723e */ /* 0x000fe400000000ff */
[----:B------:R-:W-:-:S03]  /*12d90*/  ISETP.GT.AND P4, PT, R0, 0x1, P1 ;  /* 0x000000010000780c */ /* 0x000fc60000f84270 */
[----:B------:R2:W-:Y:S10]  /*12da0*/  @P2 STG.E.U16 desc[UR36][R18.64], R3 ;  /* 0x0000000312002986 */ /* 0x0005f4000c101524 */
[----:B------:R-:W-:Y:S05]  /*12db0*/  @!P4 BRA `(.L_x_49) ;  /* 0x000000000004c947 */ /* 0x000fea0003800000 */
[----:B------:R3:W5:Y:S02]  /*12dc0*/  LDG.E.LTC128B.U16 R155, desc[UR36][R14.64+0x2] ;  /* 0x000002240e9b7981 */ /* 0x000764000c1e1520 */
.L_x_49:
[----:B------:R-:W-:Y:S05]  /*12dd0*/  BSYNC B1 ;  /* 0x0000000000017941 */ /* 0x000fea0003800000 */
.L_x_48:
[----:B--2--5:R-:W-:Y:S01]  /*12de0*/  HADD2.F32 R3, -RZ, R155.H0_H0 ;  /* 0x2000009bff037230 */ /* 0x024fe20000004100 */
[----:B------:R-:W-:Y:S01]  /*12df0*/  IADD3 R18, P2, R9, R4, RZ ;  /* 0x0000000409127210 */ /* 0x000fe20007f5e0ff */
[----:B------:R-:W-:Y:S01]  /*12e00*/  BSSY B1, `(.L_x_50) ;  /* 0x0000009000017945 */ /* 0x000fe20003800000 */
[----:B------:R-:W-:Y:S02]  /*12e10*/  ISETP.GT.AND P3, PT, R0, 0x8, P0 ;  /* 0x000000080000780c */ /* 0x000fe40000764270 */
[----:B0-----:R-:W-:Y:S01]  /*12e20*/  FMUL R8, R3, R16 ;  /* 0x0000001003087220 */ /* 0x001fe20000400000 */
[----:B------:R-:W-:-:S03]  /*12e30*/  IMAD.X R19, R11, 0x1, R5, P2 ;  /* 0x000000010b137824 */ /* 0x000fc600010e0605 */
[----:B------:R-:W-:-:S05]  /*12e40*/  FFMA R8, R27, R2, R8 ;  /* 0x000000021b087223 */ /* 0x000fca0000000008 */
[----:B------:R-:W-:-:S05]  /*12e50*/  F2FP.F16.F32.PACK_AB R8, RZ, R8 ;  /* 0x00000008ff08723e */ /* 0x000fca00000000ff */
[----:B------:R0:W-:Y:S01]  /*12e60*/  @P4 STG.E.U16 desc[UR36][R18.64+0x2], R8 ;  /* 0x0000020812004986 */ /* 0x0001e2000c101524 */
[----:B------:R-:W-:Y:S05]  /*12e70*/  @!P3 BRA `(.L_x_51) ;  /* 0x000000000004b947 */ /* 0x000fea0003800000 */
[----:B------:R2:W5:Y:S02]  /*12e80*/  LDG.E.LTC128B.U16 R155, desc[UR36][R6.64+0x10] ;  /* 0x00001024069b7981 */ /* 0x000564000c1e1520 */
.L_x_51:
[----:B------:R-:W-:Y:S05]  /*12e90*/  BSYNC B1 ;  /* 0x0000000000017941 */ /* 0x000fea0003800000 */
.L_x_50:
[----:B-----5:R-:W-:Y:S01]  /*12ea0*/  HADD2.F32 R3, -RZ, R155.H0_H0 ;  /* 0x2000009bff037230 */ /* 0x020fe20000004100 */
[----:B------:R-:W-:Y:S01]  /*12eb0*/  ISETP.GT.AND P2, PT, R0, 0x9, P0 ;  /* 0x000000090000780c */ /* 0x000fe20000744270 */
[----:B------:R-:W-:Y:S03]  /*12ec0*/  BSSY B1, `(.L_x_52) ;  /* 0x0000007000017945 */ /* 0x000fe60003800000 */
[----:B------:R-:W-:-:S04]  /*12ed0*/  FMUL R3, R3, R16 ;  /* 0x0000001003037220 */ /* 0x000fc80000400000 */
[----:B------:R-:W-:-:S05]  /*12ee0*/  FFMA R3, R28, R2, R3 ;  /* 0x000000021c037223 */ /* 0x000fca0000000003 */
[----:B------:R-:W-:-:S05]  /*12ef0*/  F2FP.F16.F32.PACK_AB R3, RZ, R3 ;  /* 0x00000003ff03723e */ /* 0x000fca00000000ff */
[----:B------:R4:W-:Y:S01]  /*12f00*/  @P3 STG.E.U16 desc[UR36][R12.64+0x10], R3 ;  /* 0x000010030c003986 */ /* 0x0009e2000c101524 */
[----:B------:R-:W-:Y:S05]  /*12f10*/  @!P2 BRA `(.L_x_53) ;  /* 0x000000000004a947 */ /* 0x000fea0003800000 */
[----:B------:R0:W5:Y:S02]  /*12f20*/  LDG.E.LTC128B.U16 R155, desc[UR36][R6.64+0x12] ;  /* 0x00001224069b7981 */ /* 0x000164000c1e1520 */
.L_x_53:
[----:B------:R-:W-:Y:S05]  /*12f30*/  BSYNC B1 ;  /* 0x0000000000017941 */ /* 0x000fea0003800000 */
.L_x_52:
[----:B----45:R-:W-:Y:S01]  /*12f40*/  HADD2.F32 R3, -RZ, R155.H0_H0 ;  /* 0x2000009bff037230 */ /* 0x030fe20000004100 */
[----:B------:R-:W-:Y:S01]  /*12f50*/  ISETP.GT.AND P3, PT, R0, 0x8, P1 ;  /* 0x000000080000780c */ /* 0x000fe20000f64270 */
[----:B------:R-:W-:Y:S03]  /*12f60*/  BSSY B1, `(.L_x_54) ;  /* 0x0000007000017945 */ /* 0x000fe60003800000 */
[----:B0-----:R-:W-:-:S04]  /*12f70*/  FMUL R8, R3, R16 ;  /* 0x0000001003087220 */ /* 0x001fc80000400000 */
[----:B------:R-:W-:-:S05]  /*12f80*/  FFMA R8, R29, R2, R8 ;  /* 0x000000021d087223 */ /* 0x000fca0000000008 */
[----:B------:R-:W-:-:S05]  /*12f90*/  F2FP.F16.F32.PACK_AB R8, RZ, R8 ;  /* 0x00000008ff08723e */ /* 0x000fca00000000ff */
[----:B------:R0:W-:Y:S01]  /*12fa0*/  @P2 STG.E.U16 desc[UR36][R12.64+0x12], R8 ;  /* 0x000012080c002986 */ /* 0x0001e2000c101524 */
[----:B------:R-:W-:Y:S05]  /*12fb0*/  @!P3 BRA `(.L_x_55) ;  /* 0x000000000004b947 */ /* 0x000fea0003800000 */
[----:B------:R4:W5:Y:S02]  /*12fc0*/  LDG.E.LTC128B.U16 R155, desc[UR36][R14.64+0x10] ;  /* 0x000010240e9b7981 */ /* 0x000964000c1e1520 */
.L_x_55:
[----:B------:R-:W-:Y:S05]  /*12fd0*/  BSYNC B1 ;  /* 0x0000000000017941 */ /* 0x000fea0003800000 */
.L_x_54:
[----:B-----5:R-:W-:Y:S01]  /*12fe0*/  HADD2.F32 R3, -RZ, R155.H0_H0 ;  /* 0x2000009bff037230 */ /* 0x020fe20000004100 */
[----:B------:R-:W-:Y:S01]  /*12ff0*/  IADD3 R18, P2, R4, R9, RZ ;  /* 0x0000000904127210 */ /* 0x000fe20007f5e0ff */
[----:B------:R-:W-:Y:S01]  /*13000*/  BSSY B1, `(.L_x_56) ;  /* 0x0000009000017945 */ /* 0x000fe20003800000 */
[----:B------:R-:W-:Y:S02]  /*13010*/  ISETP.GT.AND P4, PT, R0, 0x9, P1 ;  /* 0x000000090000780c */ /* 0x000fe40000f84270 */
[----:B------:R-:W-:Y:S01]  /*13020*/  FMUL R3, R3, R16 ;  /* 0x0000001003037220 */ /* 0x000fe20000400000 */
[----:B------:R-:W-:-:S03]  /*13030*/  IMAD.X R19, R5, 0x1, R11, P2 ;  /* 0x0000000105137824 */ /* 0x000fc600010e060b */
[----:B------:R-:W-:-:S05]  /*13040*/  FFMA R3, R30, R2, R3 ;  /* 0x000000021e037223 */ /* 0x000fca0000000003 */
[----:B------:R-:W-:-:S05]  /*13050*/  F2FP.F16.F32.PACK_AB R3, RZ, R3 ;  /* 0x00000003ff03723e */ /* 0x000fca00000000ff */
[----:B------:R0:W-:Y:S01]  /*13060*/  @P3 STG.E.U16 desc[UR36][R18.64+0x10], R3 ;  /* 0x0000100312003986 */ /* 0x0001e2000c101524 */
[----:B------:R-:W-:Y:S05]  /*13070*/  @!P4 BRA `(.L_x_57) ;  /* 0x000000000004c947 */ /* 0x000fea0003800000 */
[----:B------:R0:W5:Y:S02]  /*13080*/  LDG.E.LTC128B.U16 R155, desc[UR36][R14.64+0x12] ;  /* 0x000012240e9b7981 */ /* 0x000164000c1e1520 */
.L_x_57:
[----:B------:R-:W-:Y:S05]  /*13090*/  BSYNC B1 ;  /* 0x0000000000017941 */ /* 0x000fea0003800000 */
.L_x_56:
[----:B0----5:R-:W-:Y:S01]  /*130a0*/  HADD2.F32 R3, -RZ, R155.H0_H0 ;  /* 0x2000009bff037230 */ /* 0x021fe20000004100 */
        /* <DEDUP_REMOVED lines=10> */
.L_x_59:
[----:B------:R-:W-:Y:S05]  /*13150*/  BSYNC B1 ;  /* 0x0000000000017941 */ /* 0x000fea0003800000 */
.L_x_58:
        /* <DEDUP_REMOVED lines=9> */
.L_x_61:
[----:B------:R-:W-:Y:S05]  /*131f0*/  BSYNC B1 ;  /* 0x0000000000017941 */ /* 0x000fea0003800000 */
.L_x_60:
[----:B0----5:R-:W-:Y:S01]  /*13200*/  HADD2.F32 R3, -RZ, R155.H0_H0 ;  /* 0x2000009bff037230 */ /* 0x021fe20000004100 */
        /* <DEDUP_REMOVED lines=8> */
.L_x_63:
[----:B------:R-:W-:Y:S05]  /*13290*/  BSYNC B1 ;  /* 0x0000000000017941 */ /* 0x000fea0003800000 */
.L_x_62:
        /* <DEDUP_REMOVED lines=11> */
.L_x_65:
[----:B------:R-:W-:Y:S05]  /*13350*/  BSYNC B1 ;  /* 0x0000000000017941 */ /* 0x000fea0003800000 */
.L_x_64:
        /* <DEDUP_REMOVED lines=11> */
.L_x_67:
[----:B------:R-:W-:Y:S05]  /*13410*/  BSYNC B1 ;  /* 0x0000000000017941 */ /* 0x000fea0003800000 */
.L_x_66:
        /* <DEDUP_REMOVED lines=9> */
.L_x_69:
[----:B------:R-:W-:Y:S05]  /*134b0*/  BSYNC B1 ;  /* 0x0000000000017941 */ /* 0x000fea0003800000 */
.L_x_68:
        /* <DEDUP_REMOVED lines=9> */
.L_x_71:
[----:B------:R-:W-:Y:S05]  /*13550*/  BSYNC B1 ;  /* 0x0000000000017941 */ /* 0x000fea0003800000 */
.L_x_70:
        /* <DEDUP_REMOVED lines=11> */
.L_x_73:
[----:B------:R-:W-:Y:S05]  /*13610*/  BSYNC B1 ;  /* 0x0000000000017941 */ /* 0x000fea0003800000 */
.L_x_72:
        /* <DEDUP_REMOVED lines=11> */
.L_x_75:
[----:B------:R-:W-:Y:S05]  /*136d0*/  BSYNC B1 ;  /* 0x0000000000017941 */ /* 0x000fea0003800000 */
.L_x_74:
        /* <DEDUP_REMOVED lines=9> */
.L_x_77:
[----:B------:R-:W-:Y:S05]  /*13770*/  BSYNC B1 ;  /* 0x0000000000017941 */ /* 0x000fea0003800000 */
.L_x_76:
        /* <DEDUP_REMOVED lines=9> */
.L_x_79:
[----:B------:R-:W-:Y:S05]  /*13810*/  BSYNC B1 ;  /* 0x0000000000017941 */ /* 0x000fea0003800000 */
.L_x_78:
        /* <DEDUP_REMOVED lines=11> */
.L_x_81:
[----:B------:R-:W-:Y:S05]  /*138d0*/  BSYNC B1 ;  /* 0x0000000000017941 */ /* 0x000fea0003800000 */
.L_x_80:
        /* <DEDUP_REMOVED lines=11> */
.L_x_83:
[----:B------:R-:W-:Y:S05]  /*13990*/  BSYNC B1 ;  /* 0x0000000000017941 */ /* 0x000fea0003800000 */
.L_x_82:
        /* <DEDUP_REMOVED lines=9> */
.L_x_85:
[----:B------:R-:W-:Y:S05]  /*13a30*/  BSYNC B1 ;  /* 0x0000000000017941 */ /* 0x000fea0003800000 */
.L_x_84:
        /* <DEDUP_REMOVED lines=9> */
.L_x_87:
[----:B------:R-:W-:Y:S05]  /*13ad0*/  BSYNC B1 ;  /* 0x0000000000017941 */ /* 0x000fea0003800000 */
.L_x_86:
        /* <DEDUP_REMOVED lines=11> */
.L_x_89:
[----:B------:R-:W-:Y:S05]  /*13b90*/  BSYNC B1 ;  /* 0x0000000000017941 */ /* 0x000fea0003800000 */
.L_x_88:
        /* <DEDUP_REMOVED lines=11> */
.L_x_91:
[----:B------:R-:W-:Y:S05]  /*13c50*/  BSYNC B1 ;  /* 0x0000000000017941 */ /* 0x000fea0003800000 */
.L_x_90:
        /* <DEDUP_REMOVED lines=9> */
.L_x_93:
[----:B------:R-:W-:Y:S05]  /*13cf0*/  BSYNC B1 ;  /* 0x0000000000017941 */ /* 0x000fea0003800000 */
.L_x_92:
        /* <DEDUP_REMOVED lines=9> */
.L_x_95:
[----:B------:R-:W-:Y:S05]  /*13d90*/  BSYNC B1 ;  /* 0x0000000000017941 */ /* 0x000fea0003800000 */
.L_x_94:
        /* <DEDUP_REMOVED lines=11> */
.L_x_97:
[----:B------:R-:W-:Y:S05]  /*13e50*/  BSYNC B1 ;  /* 0x0000000000017941 */ /* 0x000fea0003800000 */
.L_x_96:
        /* <DEDUP_REMOVED lines=11> */
.L_x_99:
[----:B------:R-:W-:Y:S05]  /*13f10*/  BSYNC B1 ;  /* 0x0000000000017941 */ /* 0x000fea0003800000 */
.L_x_98:
        /* <DEDUP_REMOVED lines=9> */
.L_x_101:
[----:B------:R-:W-:Y:S05]  /*13fb0*/  BSYNC B1 ;  /* 0x0000000000017941 */ /* 0x000fea0003800000 */
.L_x_100:
        /* <DEDUP_REMOVED lines=9> */
.L_x_103:
[----:B------:R-:W-:Y:S05]  /*14050*/  BSYNC B1 ;  /* 0x0000000000017941 */ /* 0x000fea0003800000 */
.L_x_102:
        /* <DEDUP_REMOVED lines=11> */
.L_x_105:
[----:B------:R-:W-:Y:S05]  /*14110*/  BSYNC B1 ;  /* 0x0000000000017941 */ /* 0x000fea0003800000 */
.L_x_104:
        /* <DEDUP_REMOVED lines=11> */
.L_x_107:
[----:B------:R-:W-:Y:S05]  /*141d0*/  BSYNC B1 ;  /* 0x0000000000017941 */ /* 0x000fea0003800000 */
.L_x_106:
        /* <DEDUP_REMOVED lines=9> */
.L_x_109:
[----:B------:R-:W-:Y:S05]  /*14270*/  BSYNC B1 ;  /* 0x0000000000017941 */ /* 0x000fea0003800000 */
.L_x_108:
        /* <DEDUP_REMOVED lines=9> */
.L_x_111:
[----:B------:R-:W-:Y:S05]  /*14310*/  BSYNC B1 ;  /* 0x0000000000017941 */ /* 0x000fea0003800000 */
.L_x_110:
        /* <DEDUP_REMOVED lines=11> */
.L_x_113:
[----:B------:R-:W-:Y:S05]  /*143d0*/  BSYNC B1 ;  /* 0x0000000000017941 */ /* 0x000fea0003800000 */
.L_x_112:
        /* <DEDUP_REMOVED lines=11> */
.L_x_115:
[----:B------:R-:W-:Y:S05]  /*14490*/  BSYNC B1 ;  /* 0x0000000000017941 */ /* 0x000fea0003800000 */
.L_x_114:
        /* <DEDUP_REMOVED lines=9> */
.L_x_117:
[----:B------:R-:W-:Y:S05]  /*14530*/  BSYNC B1 ;  /* 0x0000000000017941 */ /* 0x000fea0003800000 */
.L_x_116:
        /* <DEDUP_REMOVED lines=9> */
.L_x_119:
[----:B------:R-:W-:Y:S05]  /*145d0*/  BSYNC B1 ;  /* 0x0000000000017941 */ /* 0x000fea0003800000 */
.L_x_118:
        /* <DEDUP_REMOVED lines=11> */
.L_x_121:
[----:B------:R-:W-:Y:S05]  /*14690*/  BSYNC B1 ;  /* 0x0000000000017941 */ /* 0x000fea0003800000 */
.L_x_120:
        /* <DEDUP_REMOVED lines=11> */
.L_x_123:
[----:B------:R-:W-:Y:S05]  /*14750*/  BSYNC B1 ;  /* 0x0000000000017941 */ /* 0x000fea0003800000 */
.L_x_122:
        /* <DEDUP_REMOVED lines=9> */
.L_x_125:
[----:B------:R-:W-:Y:S05]  /*147f0*/  BSYNC B1 ;  /* 0x0000000000017941 */ /* 0x000fea0003800000 */
.L_x_124:
        /* <DEDUP_REMOVED lines=9> */
.L_x_127:
[----:B------:R-:W-:Y:S05]  /*14890*/  BSYNC B1 ;  /* 0x0000000000017941 */ /* 0x000fea0003800000 */
.L_x_126:
        /* <DEDUP_REMOVED lines=11> */
.L_x_129:
[----:B------:R-:W-:Y:S05]  /*14950*/  BSYNC B1 ;  /* 0x0000000000017941 */ /* 0x000fea0003800000 */
.L_x_128:
        /* <DEDUP_REMOVED lines=11> */
.L_x_131:
[----:B------:R-:W-:Y:S05]  /*14a10*/  BSYNC B1 ;  /* 0x0000000000017941 */ /* 0x000fea0003800000 */
.L_x_130:
        /* <DEDUP_REMOVED lines=9> */
.L_x_133:
[----:B------:R-:W-:Y:S05]  /*14ab0*/  BSYNC B1 ;  /* 0x0000000000017941 */ /* 0x000fea0003800000 */
.L_x_132:
        /* <DEDUP_REMOVED lines=9> */
.L_x_135:
[----:B------:R-:W-:Y:S05]  /*14b50*/  BSYNC B1 ;  /* 0x0000000000017941 */ /* 0x000fea0003800000 */
.L_x_134:
        /* <DEDUP_REMOVED lines=11> */
.L_x_137:
[----:B------:R-:W-:Y:S05]  /*14c10*/  BSYNC B1 ;  /* 0x0000000000017941 */ /* 0x000fea0003800000 */
.L_x_136:
        /* <DEDUP_REMOVED lines=11> */
.L_x_139:
[----:B------:R-:W-:Y:S05]  /*14cd0*/  BSYNC B1 ;  /* 0x0000000000017941 */ /* 0x000fea0003800000 */
.L_x_138:
        /* <DEDUP_REMOVED lines=9> */
.L_x_141:
[----:B------:R-:W-:Y:S05]  /*14d70*/  BSYNC B1 ;  /* 0x0000000000017941 */ /* 0x000fea0003800000 */
.L_x_140:
        /* <DEDUP_REMOVED lines=9> */
.L_x_143:
[----:B------:R-:W-:Y:S05]  /*14e10*/  BSYNC B1 ;  /* 0x0000000000017941 */ /* 0x000fea0003800000 */
.L_x_142:
        /* <DEDUP_REMOVED lines=11> */
.L_x_145:
[----:B------:R-:W-:Y:S05]  /*14ed0*/  BSYNC B1 ;  /* 0x0000000000017941 */ /* 0x000fea0003800000 */
.L_x_144:
        /* <DEDUP_REMOVED lines=11> */
.L_x_147:
[----:B------:R-:W-:Y:S05]  /*14f90*/  BSYNC B1 ;  /* 0x0000000000017941 */ /* 0x000fea0003800000 */
.L_x_146:
        /* <DEDUP_REMOVED lines=9> */
.L_x_149:
[----:B------:R-:W-:Y:S05]  /*15030*/  BSYNC B1 ;  /* 0x0000000000017941 */ /* 0x000fea0003800000 */
.L_x_148:
        /* <DEDUP_REMOVED lines=9> */
.L_x_151:
[----:B------:R-:W-:Y:S05]  /*150d0*/  BSYNC B1 ;  /* 0x0000000000017941 */ /* 0x000fea0003800000 */
.L_x_150:
        /* <DEDUP_REMOVED lines=11> */
.L_x_153:
[----:B------:R-:W-:Y:S05]  /*15190*/  BSYNC B1 ;  /* 0x0000000000017941 */ /* 0x000fea0003800000 */
.L_x_152:
        /* <DEDUP_REMOVED lines=11> */
.L_x_155:
[----:B------:R-:W-:Y:S05]  /*15250*/  BSYNC B1 ;  /* 0x0000000000017941 */ /* 0x000fea0003800000 */
.L_x_154:
        /* <DEDUP_REMOVED lines=9> */
.L_x_157:
[----:B------:R-:W-:Y:S05]  /*152f0*/  BSYNC B1 ;  /* 0x0000000000017941 */ /* 0x000fea0003800000 */
.L_x_156:
        /* <DEDUP_REMOVED lines=9> */
.L_x_159:
[----:B------:R-:W-:Y:S05]  /*15390*/  BSYNC B1 ;  /* 0x0000000000017941 */ /* 0x000fea0003800000 */
.L_x_158:
        /* <DEDUP_REMOVED lines=11> */
.L_x_161:
[----:B------:R-:W-:Y:S05]  /*15450*/  BSYNC B1 ;  /* 0x0000000000017941 */ /* 0x000fea0003800000 */
.L_x_160:
        /* <DEDUP_REMOVED lines=11> */
.L_x_163:
[----:B------:R-:W-:Y:S05]  /*15510*/  BSYNC B1 ;  /* 0x0000000000017941 */ /* 0x000fea0003800000 */
.L_x_162:
        /* <DEDUP_REMOVED lines=9> */
.L_x_165:
[----:B------:R-:W-:Y:S05]  /*155b0*/  BSYNC B1 ;  /* 0x0000000000017941 */ /* 0x000fea0003800000 */
.L_x_164:
        /* <DEDUP_REMOVED lines=9> */
.L_x_167:
[----:B------:R-:W-:Y:S05]  /*15650*/  BSYNC B1 ;  /* 0x0000000000017941 */ /* 0x000fea0003800000 */
.L_x_166:
        /* <DEDUP_REMOVED lines=11> */
.L_x_169:
[----:B------:R-:W-:Y:S05]  /*15710*/  BSYNC B1 ;  /* 0x0000000000017941 */ /* 0x000fea0003800000 */
.L_x_168:
        /* <DEDUP_REMOVED lines=11> */
.L_x_171:
[----:B------:R-:W-:Y:S05]  /*157d0*/  BSYNC B1 ;  /* 0x0000000000017941 */ /* 0x000fea0003800000 */
.L_x_170:
        /* <DEDUP_REMOVED lines=9> */
.L_x_173:
[----:B------:R-:W-:Y:S05]  /*15870*/  BSYNC B1 ;  /* 0x0000000000017941 */ /* 0x000fea0003800000 */
.L_x_172:
        /* <DEDUP_REMOVED lines=9> */
.L_x_175:
[----:B------:R-:W-:Y:S05]  /*15910*/  BSYNC B1 ;  /* 0x0000000000017941 */ /* 0x000fea0003800000 */
.L_x_174:
        /* <DEDUP_REMOVED lines=11> */
.L_x_177:
[----:B------:R-:W-:Y:S05]  /*159d0*/  BSYNC B1 ;  /* 0x0000000000017941 */ /* 0x000fea0003800000 */
.L_x_176:
        /* <DEDUP_REMOVED lines=11> */
.L_x_179:
[----:B------:R-:W-:Y:S05]  /*15a90*/  BSYNC B1 ;  /* 0x0000000000017941 */ /* 0x000fea0003800000 */
.L_x_178:
        /* <DEDUP_REMOVED lines=9> */
.L_x_181:
[----:B------:R-:W-:Y:S05]  /*15b30*/  BSYNC B1 ;  /* 0x0000000000017941 */ /* 0x000fea0003800000 */
.L_x_180:
        /* <DEDUP_REMOVED lines=9> */
.L_x_183:
[----:B------:R-:W-:Y:S05]  /*15bd0*/  BSYNC B1 ;  /* 0x0000000000017941 */ /* 0x000fea0003800000 */
.L_x_182:
        /* <DEDUP_REMOVED lines=11> */
.L_x_185:
[----:B------:R-:W-:Y:S05]  /*15c90*/  BSYNC B1 ;  /* 0x0000000000017941 */ /* 0x000fea0003800000 */
.L_x_184:
        /* <DEDUP_REMOVED lines=11> */
.L_x_187:
[----:B------:R-:W-:Y:S05]  /*15d50*/  BSYNC B1 ;  /* 0x0000000000017941 */ /* 0x000fea0003800000 */
.L_x_186:
        /* <DEDUP_REMOVED lines=9> */
.L_x_189:
[----:B------:R-:W-:Y:S05]  /*15df0*/  BSYNC B1 ;  /* 0x0000000000017941 */ /* 0x000fea0003800000 */
.L_x_188:
        /* <DEDUP_REMOVED lines=9> */
.L_x_191:
[----:B------:R-:W-:Y:S05]  /*15e90*/  BSYNC B1 ;  /* 0x0000000000017941 */ /* 0x000fea0003800000 */
.L_x_190:
        /* <DEDUP_REMOVED lines=11> */
.L_x_193:
[----:B------:R-:W-:Y:S05]  /*15f50*/  BSYNC B1 ;  /* 0x0000000000017941 */ /* 0x000fea0003800000 */
.L_x_192:
        /* <DEDUP_REMOVED lines=11> */
.L_x_195:
[----:B------:R-:W-:Y:S05]  /*16010*/  BSYNC B1 ;  /* 0x0000000000017941 */ /* 0x000fea0003800000 */
.L_x_194:
        /* <DEDUP_REMOVED lines=9> */
.L_x_197:
[----:B------:R-:W-:Y:S05]  /*160b0*/  BSYNC B1 ;  /* 0x0000000000017941 */ /* 0x000fea0003800000 */
.L_x_196:
        /* <DEDUP_REMOVED lines=9> */
.L_x_199:
[----:B------:R-:W-:Y:S05]  /*16150*/  BSYNC B1 ;  /* 0x0000000000017941 */ /* 0x000fea0003800000 */
.L_x_198:
        /* <DEDUP_REMOVED lines=11> */
.L_x_201:
[----:B------:R-:W-:Y:S05]  /*16210*/  BSYNC B1 ;  /* 0x0000000000017941 */ /* 0x000fea0003800000 */
.L_x_200:
        /* <DEDUP_REMOVED lines=11> */
.L_x_203:
[----:B------:R-:W-:Y:S05]  /*162d0*/  BSYNC B1 ;  /* 0x0000000000017941 */ /* 0x000fea0003800000 */
.L_x_202:
        /* <DEDUP_REMOVED lines=9> */
.L_x_205:
[----:B------:R-:W-:Y:S05]  /*16370*/  BSYNC B1 ;  /* 0x0000000000017941 */ /* 0x000fea0003800000 */
.L_x_204:
        /* <DEDUP_REMOVED lines=9> */
.L_x_207:
[----:B------:R-:W-:Y:S05]  /*16410*/  BSYNC B1 ;  /* 0x0000000000017941 */ /* 0x000fea0003800000 */
.L_x_206:
        /* <DEDUP_REMOVED lines=11> */
.L_x_209:
[----:B------:R-:W-:Y:S05]  /*164d0*/  BSYNC B1 ;  /* 0x0000000000017941 */ /* 0x000fea0003800000 */
.L_x_208:
        /* <DEDUP_REMOVED lines=11> */
.L_x_211:
[----:B------:R-:W-:Y:S05]  /*16590*/  BSYNC B1 ;  /* 0x0000000000017941 */ /* 0x000fea0003800000 */
.L_x_210:
        /* <DEDUP_REMOVED lines=9> */
.L_x_213:
[----:B------:R-:W-:Y:S05]  /*16630*/  BSYNC B1 ;  /* 0x0000000000017941 */ /* 0x000fea0003800000 */
.L_x_212:
        /* <DEDUP_REMOVED lines=9> */
.L_x_215:
[----:B------:R-:W-:Y:S05]  /*166d0*/  BSYNC B1 ;  /* 0x0000000000017941 */ /* 0x000fea0003800000 */
.L_x_214:
        /* <DEDUP_REMOVED lines=11> */
.L_x_217:
[----:B------:R-:W-:Y:S05]  /*16790*/  BSYNC B1 ;  /* 0x0000000000017941 */ /* 0x000fea0003800000 */
.L_x_216:
        /* <DEDUP_REMOVED lines=11> */
.L_x_219:
[----:B------:R-:W-:Y:S05]  /*16850*/  BSYNC B1 ;  /* 0x0000000000017941 */ /* 0x000fea0003800000 */
.L_x_218:
        /* <DEDUP_REMOVED lines=9> */
.L_x_221:
[----:B------:R-:W-:Y:S05]  /*168f0*/  BSYNC B1 ;  /* 0x0000000000017941 */ /* 0x000fea0003800000 */
.L_x_220:
        /* <DEDUP_REMOVED lines=9> */
.L_x_223:
[----:B------:R-:W-:Y:S05]  /*16990*/  BSYNC B1 ;  /* 0x0000000000017941 */ /* 0x000fea0003800000 */
.L_x_222:
        /* <DEDUP_REMOVED lines=11> */
.L_x_225:
[----:B------:R-:W-:Y:S05]  /*16a50*/  BSYNC B1 ;  /* 0x0000000000017941 */ /* 0x000fea0003800000 */
.L_x_224:
        /* <DEDUP_REMOVED lines=11> */
.L_x_227:
[----:B------:R-:W-:Y:S05]  /*16b10*/  BSYNC B1 ;  /* 0x0000000000017941 */ /* 0x000fea0003800000 */
.L_x_226:
        /* <DEDUP_REMOVED lines=9> */
.L_x_229:
[----:B------:R-:W-:Y:S05]  /*16bb0*/  BSYNC B1 ;  /* 0x0000000000017941 */ /* 0x000fea0003800000 */
.L_x_228:
        /* <DEDUP_REMOVED lines=9> */
.L_x_231:
[----:B------:R-:W-:Y:S05]  /*16c50*/  BSYNC B1 ;  /* 0x0000000000017941 */ /* 0x000fea0003800000 */
.L_x_230:
        /* <DEDUP_REMOVED lines=11> */
.L_x_233:
[----:B------:R-:W-:Y:S05]  /*16d10*/  BSYNC B1 ;  /* 0x0000000000017941 */ /* 0x000fea0003800000 */
.L_x_232:
        /* <DEDUP_REMOVED lines=11> */
.L_x_235:
[----:B------:R-:W-:Y:S05]  /*16dd0*/  BSYNC B1 ;  /* 0x0000000000017941 */ /* 0x000fea0003800000 */
.L_x_234:
        /* <DEDUP_REMOVED lines=9> */
.L_x_237:
[----:B------:R-:W-:Y:S05]  /*16e70*/  BSYNC B1 ;  /* 0x0000000000017941 */ /* 0x000fea0003800000 */
.L_x_236:
        /* <DEDUP_REMOVED lines=9> */
.L_x_239:
[----:B------:R-:W-:Y:S05]  /*16f10*/  BSYNC B1 ;  /* 0x0000000000017941 */ /* 0x000fea0003800000 */
.L_x_238:
        /* <DEDUP_REMOVED lines=11> */
.L_x_241:
[----:B------:R-:W-:Y:S05]  /*16fd0*/  BSYNC B1 ;  /* 0x0000000000017941 */ /* 0x000fea0003800000 */
.L_x_240:
        /* <DEDUP_REMOVED lines=11> */
.L_x_243:
[----:B------:R-:W-:Y:S05]  /*17090*/  BSYNC B1 ;  /* 0x0000000000017941 */ /* 0x000fea0003800000 */
.L_x_242:
        /* <DEDUP_REMOVED lines=9> */
.L_x_245:
[----:B------:R-:W-:Y:S05]  /*17130*/  BSYNC B1 ;  /* 0x0000000000017941 */ /* 0x000fea0003800000 */
.L_x_244:
        /* <DEDUP_REMOVED lines=9> */
.L_x_247:
[----:B------:R-:W-:Y:S05]  /*171d0*/  BSYNC B1 ;  /* 0x0000000000017941 */ /* 0x000fea0003800000 */
.L_x_246:
        /* <DEDUP_REMOVED lines=11> */
.L_x_249:
[----:B------:R-:W-:Y:S05]  /*17290*/  BSYNC B1 ;  /* 0x0000000000017941 */ /* 0x000fea0003800000 */
.L_x_248:
        /* <DEDUP_REMOVED lines=11> */
.L_x_251:
[----:B------:R-:W-:Y:S05]  /*17350*/  BSYNC B1 ;  /* 0x0000000000017941 */ /* 0x000fea0003800000 */
.L_x_250:
        /* <DEDUP_REMOVED lines=9> */
.L_x_253:
[----:B------:R-:W-:Y:S05]  /*173f0*/  BSYNC B1 ;  /* 0x0000000000017941 */ /* 0x000fea0003800000 */
.L_x_252:
        /* <DEDUP_REMOVED lines=9> */
.L_x_255:
[----:B------:R-:W-:Y:S05]  /*17490*/  BSYNC B1 ;  /* 0x0000000000017941 */ /* 0x000fea0003800000 */
.L_x_254:
        /* <DEDUP_REMOVED lines=11> */
.L_x_257:
[----:B------:R-:W-:Y:S05]  /*17550*/  BSYNC B1 ;  /* 0x0000000000017941 */ /* 0x000fea0003800000 */
.L_x_256:
        /* <DEDUP_REMOVED lines=11> */
.L_x_259:
[----:B------:R-:W-:Y:S05]  /*17610*/  BSYNC B1 ;  /* 0x0000000000017941 */ /* 0x000fea0003800000 */
.L_x_258:
        /* <DEDUP_REMOVED lines=9> */
.L_x_261:
[----:B------:R-:W-:Y:S05]  /*176b0*/  BSYNC B1 ;  /* 0x0000000000017941 */ /* 0x000fea0003800000 */
.L_x_260:
        /* <DEDUP_REMOVED lines=9> */
.L_x_263:
[----:B------:R-:W-:Y:S05]  /*17750*/  BSYNC B1 ;  /* 0x0000000000017941 */ /* 0x000fea0003800000 */
.L_x_262:
        /* <DEDUP_REMOVED lines=11> */
.L_x_265:
[----:B------:R-:W-:Y:S05]  /*17810*/  BSYNC B1 ;  /* 0x0000000000017941 */ /* 0x000fea0003800000 */
.L_x_264:
        /* <DEDUP_REMOVED lines=11> */
.L_x_267:
[----:B------:R-:W-:Y:S05]  /*178d0*/  BSYNC B1 ;  /* 0x0000000000017941 */ /* 0x000fea0003800000 */
.L_x_266:
        /* <DEDUP_REMOVED lines=9> */
.L_x_269:
[----:B------:R-:W-:Y:S05]  /*17970*/  BSYNC B1 ;  /* 0x0000000000017941 */ /* 0x000fea0003800000 */
.L_x_268:
        /* <DEDUP_REMOVED lines=9> */
.L_x_271:
[----:B------:R-:W-:Y:S05]  /*17a10*/  BSYNC B1 ;  /* 0x0000000000017941 */ /* 0x000fea0003800000 */
.L_x_270:
        /* <DEDUP_REMOVED lines=11> */
.L_x_273:
[----:B------:R-:W-:Y:S05]  /*17ad0*/  BSYNC B1 ;  /* 0x0000000000017941 */ /* 0x000fea0003800000 */
.L_x_272:
        /* <DEDUP_REMOVED lines=11> */
.L_x_275:
[----:B------:R-:W-:Y:S05]  /*17b90*/  BSYNC B1 ;  /* 0x0000000000017941 */ /* 0x000fea0003800000 */
.L_x_274:
        /* <DEDUP_REMOVED lines=9> */
.L_x_277:
[----:B------:R-:W-:Y:S05]  /*17c30*/  BSYNC B1 ;  /* 0x0000000000017941 */ /* 0x000fea0003800000 */
.L_x_276:
        /* <DEDUP_REMOVED lines=9> */
.L_x_279:
[----:B------:R-:W-:Y:S05]  /*17cd0*/  BSYNC B1 ;  /* 0x0000000000017941 */ /* 0x000fea0003800000 */
.L_x_278:
        /* <DEDUP_REMOVED lines=11> */
.L_x_281:
[----:B------:R-:W-:Y:S05]  /*17d90*/  BSYNC B1 ;  /* 0x0000000000017941 */ /* 0x000fea0003800000 */
.L_x_280:
        /* <DEDUP_REMOVED lines=11> */
.L_x_283:
[----:B------:R-:W-:Y:S05]  /*17e50*/  BSYNC B1 ;  /* 0x0000000000017941 */ /* 0x000fea0003800000 */
.L_x_282:
        /* <DEDUP_REMOVED lines=9> */
.L_x_285:
[----:B------:R-:W-:Y:S05]  /*17ef0*/  BSYNC B1 ;  /* 0x0000000000017941 */ /* 0x000fea0003800000 */
.L_x_284:
        /* <DEDUP_REMOVED lines=9> */
.L_x_287:
[----:B------:R-:W-:Y:S05]  /*17f90*/  BSYNC B1 ;  /* 0x0000000000017941 */ /* 0x000fea0003800000 */
.L_x_286:
        /* <DEDUP_REMOVED lines=11> */
.L_x_289:
[----:B------:R-:W-:Y:S05]  /*18050*/  BSYNC B1 ;  /* 0x0000000000017941 */ /* 0x000fea0003800000 */
.L_x_288:
        /* <DEDUP_REMOVED lines=11> */
.L_x_291:
[----:B------:R-:W-:Y:S05]  /*18110*/  BSYNC B1 ;  /* 0x0000000000017941 */ /* 0x000fea0003800000 */
.L_x_290:
        /* <DEDUP_REMOVED lines=9> */
.L_x_293:
[----:B------:R-:W-:Y:S05]  /*181b0*/  BSYNC B1 ;  /* 0x0000000000017941 */ /* 0x000fea0003800000 */
.L_x_292:
[----:B0----5:R-:W-:Y:S01]  /*181c0*/  HADD2.F32 R3, -RZ, R155.H0_H0 ;  /* 0x2000009bff037230 */ /* 0x021fe20000004100 */
[----:B------:R-:W-:Y:S01]  /*181d0*/  ISETP.GT.AND P2, PT, R0, 0xf8, P1 ;  /* 0x000000f80000780c */ /* 0x000fe20000f44270 */
[----:B------:R-:W-:Y:S03]  /*181e0*/  BSSY B1, `(.L_x_294) ;  /* 0x0000007000017945 */ /* 0x000fe60003800000 */
[----:B-12---:R-:W-:-:S04]  /*181f0*/  FMUL R6, R3, R16 ;  /* 0x0000001003067220 */ /* 0x006fc80000400000 */
[----:B------:R-:W-:-:S05]  /*18200*/  FFMA R6, R149, R2, R6 ;  /* 0x0000000295067223 */ /* 0x000fca0000000006 */
[----:B------:R-:W-:-:S05]  /*18210*/  F2FP.F16.F32.PACK_AB R6, RZ, R6 ;  /* 0x00000006ff06723e */ /* 0x000fca00000000ff */
[----:B------:R0:W-:Y:S01]  /*18220*/  @P0 STG.E.U16 desc[UR36][R12.64+0x1f2], R6 ;  /* 0x0001f2060c000986 */ /* 0x0001e2000c101524 */
[----:B------:R-:W-:Y:S05]  /*18230*/  @!P2 BRA `(.L_x_295) ;  /* 0x000000000004a947 */ /* 0x000fea0003800000 */
[----:B------:R1:W5:Y:S02]  /*18240*/  LDG.E.LTC128B.U16 R155, desc[UR36][R14.64+0x1f0] ;  /* 0x0001f0240e9b7981 */ /* 0x000364000c1e1520 */
.L_x_295:
[----:B------:R-:W-:Y:S05]  /*18250*/  BSYNC B1 ;  /* 0x0000000000017941 */ /* 0x000fea0003800000 */
.L_x_294:
[----:B-----5:R-:W-:Y:S01]  /*18260*/  HADD2.F32 R3, -RZ, R155.H0_H0 ;  /* 0x2000009bff037230 */ /* 0x020fe20000004100 */
[----:B0-----:R-:W-:Y:S01]  /*18270*/  IADD3 R6, P0, R4, R9, RZ ;  /* 0x0000000904067210 */ /* 0x001fe20007f1e0ff */
        /* <DEDUP_REMOVED lines=9> */
.L_x_297:
[----:B------:R-:W-:Y:S05]  /*18310*/  BSYNC B1 ;  /* 0x0000000000017941 */ /* 0x000fea0003800000 */
.L_x_296:
[----:B------:R-:W-:Y:S05]  /*18320*/  @!P1 BRA `(.L_x_298) ;  /* 0x0000009400609947 */ /* 0x000fea0003800000 */
[----:B-----5:R-:W-:Y:S01]  /*18330*/  HADD2.F32 R155, -RZ, R155.H0_H0 ;  /* 0x2000009bff9b7230 */ /* 0x020fe20000004100 */
[----:B------:R-:W-:-:S04]  /*18340*/  IADD3 R4, P0, R4, R9, RZ ;  /* 0x0000000904047210 */ /* 0x000fc80007f1e0ff */
[----:B------:R-:W-:Y:S01]  /*18350*/  FMUL R0, R155, R16 ;  /* 0x000000109b007220 */ /* 0x000fe20000400000 */
[----:B------:R-:W-:-:S03]  /*18360*/  IMAD.X R5, R5, 0x1, R11, P0 ;  /* 0x0000000105057824 */ /* 0x000fc600000e060b */
[----:B------:R-:W-:-:S05]  /*18370*/  FFMA R0, R151, R2, R0 ;  /* 0x0000000297007223 */ /* 0x000fca0000000000 */
[----:B------:R-:W-:-:S05]  /*18380*/  F2FP.F16.F32.PACK_AB R0, RZ, R0 ;  /* 0x00000000ff00723e */ /* 0x000fca00000000ff */
[----:B------:R0:W-:Y:S01]  /*18390*/  STG.E.U16 desc[UR36][R4.64+0x1f2], R0 ;  /* 0x0001f20004007986 */ /* 0x0001e2000c101524 */
[----:B------:R-:W-:Y:S05]  /*183a0*/  BRA `(.L_x_298) ;  /* 0x0000009400407947 */ /* 0x000fea0003800000 */
.L_x_33:
[----:B------:R-:W2:Y:S01]  /*183b0*/  LDL.LU R7, [R1+0x20c] ;  /* 0x00020c0001077983 */ /* 0x000ea20000300800 */
[----:B------:R-:W-:-:S03]  /*183c0*/  ULDC.64 UR4, c[0x0][0x5c0] ;  /* 0x0001700000047ab9 */ /* 0x000fc60000000a00 */
[----:B------:R-:W3:Y:S04]  /*183d0*/  LDL.LU R15, [R1+0x284] ;  /* 0x00028400010f7983 */ /* 0x000ee80000300800 */
        /* <DEDUP_REMOVED lines=88> */
[----:B------:R-:W4:Y:S01]  /*18960*/  LDL.LU R232, [R1+0x3ec] ;  /* 0x0003ec0001e87983 */ /* 0x000f220000300800 */
[----:B------:R-:W-:-:S03]  /*18970*/  LEA R8, P0, R4, UR4, 0x1 ;  /* 0x0000000404087c11 */ /* 0x000fc6000f8008ff */
[----:B------:R-:W4:Y:S04]  /*18980*/  LDL.LU R231, [R1+0x3f0] ;  /* 0x0003f00001e77983 */ /* 0x000f280000300800 */
[----:B------:R-:W4:Y:S04]  /*18990*/  LDL.LU R235, [R1+0x3f4] ;  /* 0x0003f40001eb7983 */ /* 0x000f280000300800 */
[----:B------:R0:W-:Y:S01]  /*189a0*/  STL [R1+0x414], R151 ;  /* 0x0004149701007387 */ /* 0x0001e20000100800 */
[----:B------:R-:W-:-:S03]  /*189b0*/  LEA.HI.X R9, R4, UR5, R13, 0x1, P0 ;  /* 0x0000000504097c11 */ /* 0x000fc600080f0c0d */
[----:B0-----:R-:W4:Y:S04]  /*189c0*/  LDL.LU R151, [R1+0x3f8] ;  /* 0x0003f80001977983 */ /* 0x001f280000300800 */
[----:B------:R0:W-:Y:S04]  /*189d0*/  STL [R1+0x410], R154 ;  /* 0x0004109a01007387 */ /* 0x0001e80000100800 */
[----:B0-----:R-:W4:Y:S04]  /*189e0*/  LDL.LU R154, [R1+0x3fc] ;  /* 0x0003fc00019a7983 */ /* 0x001f280000300800 */
[----:B------:R-:W-:Y:S04]  /*189f0*/  STL [R1+0x40c], R17 ;  /* 0x00040c1101007387 */ /* 0x000fe80000100800 */
[----:B------:R-:W-:Y:S04]  /*18a00*/  STL [R1+0x408], R16 ;  /* 0x0004081001007387 */ /* 0x000fe80000100800 */
[----:B------:R-:W2:Y:S04]  /*18a10*/  LDL.LU R4, [R1+0x200] ;  /* 0x0002000001047983 */ /* 0x000ea80000300800 */
[----:B------:R-:W3:Y:S01]  /*18a20*/  LDL.LU R5, [R1+0x204] ;  /* 0x0002040001057983 */ /* 0x000ee20000300800 */
[----:B------:R-:W-:-:S03]  /*18a30*/  ISETP.GT.AND P0, PT, R0, 0x1, P1 ;  /* 0x000000010000780c */ /* 0x000fc60000f04270 */
[----:B------:R-:W4:Y:S01]  /*18a40*/  LDL.LU R13, [R1+0x28c] ;  /* 0x00028c00010d7983 */ /* 0x000f220000300800 */
[----:B--2---:R-:W-:-:S05]  /*18a50*/  FMUL R4, R4, R2 ;  /* 0x0000000204047220 */ /* 0x004fca0000400000 */
[----:B------:R-:W-:-:S05]  /*18a60*/  F2FP.F16.F32.PACK_AB R4, RZ, R4 ;  /* 0x00000004ff04723e */ /* 0x000fca00000000ff */
[----:B------:R3:W-:Y:S02]  /*18a70*/  @P2 STG.E.U16 desc[UR36][R8.64], R4 ;  /* 0x0000000408002986 */ /* 0x0007e4000c101524 */
[----:B---3--:R-:W-:Y:S01]  /*18a80*/  FMUL R4, R5, R2 ;  /* 0x0000000205047220 */ /* 0x008fe20000400000 */
[----:B------:R-:W-:-:S04]  /*18a90*/  @P0 IMAD.MOV.U32 R5, RZ, RZ, R9 ;  /* 0x000000ffff050224 */ /* 0x000fc800078e0009 */
[----:B------:R-:W-:-:S04]  /*18aa0*/  F2FP.F16.F32.PACK_AB R4, RZ, R4 ;  /* 0x00000004ff04723e */ /* 0x000fc800000000ff */
[----:B------:R-:W-:Y:S01]  /*18ab0*/  PRMT R6, R4, 0x7610, R6 ;  /* 0x0000761004067816 */ /* 0x000fe20000000006 */
[----:B------:R-:W-:-:S05]  /*18ac0*/  @P0 IMAD.MOV.U32 R4, RZ, RZ, R8 ;  /* 0x000000ffff040224 */ /* 0x000fca00078e0008 */
[----:B------:R0:W-:Y:S04]  /*18ad0*/  @P0 STG.E.U16 desc[UR36][R4.64+0x2], R6 ;  /* 0x0000020604000986 */ /* 0x0001e8000c101524 */
[----:B0-----:R-:W2:Y:S04]  /*18ae0*/  LDL.LU R5, [R1+0x208] ;  /* 0x0002080001057983 */ /* 0x001ea80000300800 */
[----:B------:R-:W3:Y:S01]  /*18af0*/  LDL.LU R4, [R1+0x210] ;  /* 0x0002100001047983 */ /* 0x000ee20000300800 */
[----:B------:R-:W-:Y:S01]  /*18b00*/  ISETP.GT.AND P0, PT, R3, 0x8, PT ;  /* 0x000000080300780c */ /* 0x000fe20003f04270 */
[----:B------:R-:W-:Y:S01]  /*18b10*/  USHF.L.U64.HI UR4, UR8, 0x4, UR9 ;  /* 0x0000000408047899 */ /* 0x000fe20008010209 */
[C---:B------:R-:W-:Y:S01]  /*18b20*/  ISETP.GT.AND P5, PT, R0.reuse, 0x8, P1 ;  /* 0x000000080000780c */ /* 0x040fe20000fa4270 */
[----:B------:R-:W-:Y:S01]  /*18b30*/  FMUL R7, R7, R2 ;  /* 0x0000000207077220 */ /* 0x000fe20000400000 */
[----:B------:R-:W-:-:S02]  /*18b40*/  ISETP.GT.AND P3, PT, R0, 0x1, P0 ;  /* 0x000000010000780c */ /* 0x000fc40000764270 */
[----:B------:R-:W-:Y:S02]  /*18b50*/  ISETP.GT.AND P2, PT, R0, RZ, P0 ;  /* 0x000000ff0000720c */ /* 0x000fe40000744270 */
[----:B------:R-:W-:Y:S01]  /*18b60*/  F2FP.F16.F32.PACK_AB R7, RZ, R7 ;  /* 0x00000007ff07723e */ /* 0x000fe200000000ff */
[-C--:B--2---:R-:W-:Y:S01]  /*18b70*/  FMUL R5, R5, R2.reuse ;  /* 0x0000000205057220 */ /* 0x084fe20000400000 */
[----:B---3--:R-:W-:Y:S01]  /*18b80*/  FMUL R6, R4, R2 ;  /* 0x0000000204067220 */ /* 0x008fe20000400000 */
[----:B------:R-:W-:-:S03]  /*18b90*/  IMAD.U32 R4, RZ, RZ, UR8 ;  /* 0x00000008ff047e24 */ /* 0x000fc6000f8e00ff */
[----:B------:R-:W-:Y:S02]  /*18ba0*/  F2FP.F16.F32.PACK_AB R5, RZ, R5 ;  /* 0x00000005ff05723e */ /* 0x000fe400000000ff */
[----:B------:R-:W-:Y:S02]  /*18bb0*/  F2FP.F16.F32.PACK_AB R6, RZ, R6 ;  /* 0x00000006ff06723e */ /* 0x000fe400000000ff */
[----:B------:R-:W-:Y:S02]  /*18bc0*/  LEA R4, P4, R4, R8, 0x4 ;  /* 0x0000000804047211 */ /* 0x000fe400078820ff */
[----:B------:R-:W-:Y:S02]  /*18bd0*/  PRMT R11, R5, 0x7610, R11 ;  /* 0x00007610050b7816 */ /* 0x000fe4000000000b */
[----:B------:R-:W-:Y:S02]  /*18be0*/  IADD3.X R5, R9, UR4, RZ, P4, !PT ;  /* 0x0000000409057c10 */ /* 0x000fe4000a7fe4ff */
[----:B------:R-:W-:Y:S01]  /*18bf0*/  PRMT R10, R6, 0x7610, R10 ;  /* 0x00007610060a7816 */ /* 0x000fe2000000000a */
[----:B------:R-:W-:-:S02]  /*18c00*/  @P5 IMAD.MOV.U32 R6, RZ, RZ, R8 ;  /* 0x000000ffff065224 */ /* 0x000fc400078e0008 */
[----:B------:R0:W-:Y:S04]  /*18c10*/  @P3 STG.E.U16 desc[UR36][R4.64+0x2], R7 ;  /* 0x0000020704003986 */ /* 0x0001e8000c101524 */
[----:B------:R-:W-:Y:S01]  /*18c20*/  @P2 STG.E.U16 desc[UR36][R4.64], R11 ;  /* 0x0000000b04002986 */ /* 0x000fe2000c101524 */
[----:B0-----:R-:W-:-:S05]  /*18c30*/  @P5 IMAD.MOV.U32 R7, RZ, RZ, R9 ;  /* 0x000000ffff075224 */ /* 0x001fca00078e0009 */
[----:B------:R0:W-:Y:S04]  /*18c40*/  @P5 STG.E.U16 desc[UR36][R6.64+0x10], R10 ;  /* 0x0000100a06005986 */ /* 0x0001e8000c101524 */
[----:B0-----:R-:W2:Y:S01]  /*18c50*/  LDL.LU R7, [R1+0x214] ;  /* 0x0002140001077983 */ /* 0x001ea20000300800 */
[----:B------:R-:W-:Y:S01]  /*18c60*/  ISETP.GT.AND P2, PT, R0, 0x9, P1 ;  /* 0x000000090000780c */ /* 0x000fe20000f44270 */
[----:B--2---:R-:W-:-:S12]  /*18c70*/  FMUL R6, R7, R2 ;  /* 0x0000000207067220 */ /* 0x004fd80000400000 */
[----:B------:R-:W-:Y:S01]  /*18c80*/  @P2 IMAD.MOV.U32 R7, RZ, RZ, R9 ;  /* 0x000000ffff072224 */ /* 0x000fe200078e0009 */
[----:B------:R-:W-:-:S04]  /*18c90*/  F2FP.F16.F32.PACK_AB R6, RZ, R6 ;  /* 0x00000006ff06723e */ /* 0x000fc800000000ff */
[----:B------:R-:W-:Y:S01]  /*18ca0*/  PRMT R10, R6, 0x7610, R10 ;  /* 0x00007610060a7816 */ /* 0x000fe2000000000a */
[----:B------:R-:W-:-:S05]  /*18cb0*/  @P2 IMAD.MOV.U32 R6, RZ, RZ, R8 ;  /* 0x000000ffff062224 */ /* 0x000fca00078e0008 */
[----:B------:R0:W-:Y:S04]  /*18cc0*/  @P2 STG.E.U16 desc[UR36][R6.64+0x12], R10 ;  /* 0x0000120a06002986 */ /* 0x0001e8000c101524 */
[----:B0-----:R-:W2:Y:S04]  /*18cd0*/  LDL.LU R6, [R1+0x218] ;  /* 0x0002180001067983 */ /* 0x001ea80000300800 */
[----:B------:R-:W3:Y:S04]  /*18ce0*/  LDL.LU R7, [R1+0x21c] ;  /* 0x00021c0001077983 */ /* 0x000ee80000300800 */
[----:B------:R-:W4:Y:S01]  /*18cf0*/  LDL.LU R10, [R1+0x220] ;  /* 0x00022000010a7983 */ /* 0x000f220000300800 */
[----:B------:R-:W-:-:S02]  /*18d00*/  ISETP.GT.AND P3, PT, R0, 0x9, P0 ;  /* 0x000000090000780c */ /* 0x000fc40000764270 */
[C---:B------:R-:W-:Y:S02]  /*18d10*/  ISETP.GT.AND P4, PT, R0.reuse, 0x10, P1 ;  /* 0x000000100000780c */ /* 0x040fe40000f84270 */
[----:B------:R-:W-:Y:S01]  /*18d20*/  ISETP.GT.AND P2, PT, R0, 0x8, P0 ;  /* 0x000000080000780c */ /* 0x000fe20000744270 */
[-C--:B--2---:R-:W-:Y:S01]  /*18d30*/  FMUL R6, R6, R2.reuse ;  /* 0x0000000206067220 */ /* 0x084fe20000400000 */
[----:B---3--:R-:W-:-:S04]  /*18d40*/  FMUL R7, R7, R2 ;  /* 0x0000000207077220 */ /* 0x008fc80000400000 */
[----:B------:R-:W-:Y:S01]  /*18d50*/  F2FP.F16.F32.PACK_AB R6, RZ, R6 ;  /* 0x00000006ff06723e */ /* 0x000fe200000000ff */
[----:B----4-:R-:W-:Y:S01]  /*18d60*/  FMUL R10, R10, R2 ;  /* 0x000000020a0a7220 */ /* 0x010fe20000400000 */
[----:B------:R-:W-:Y:S02]  /*18d70*/  F2FP.F16.F32.PACK_AB R7, RZ, R7 ;  /* 0x00000007ff07723e */ /* 0x000fe400000000ff */
[----:B------:R-:W-:Y:S02]  /*18d80*/  PRMT R11, R6, 0x7610, R11 ;  /* 0x00007610060b7816 */ /* 0x000fe4000000000b */
[----:B------:R-:W-:Y:S01]  /*18d90*/  F2FP.F16.F32.PACK_AB R6, RZ, R10 ;  /* 0x0000000aff06723e */ /* 0x000fe200000000ff */
[----:B------:R0:W-:Y:S03]  /*18da0*/  @P3 STG.E.U16 desc[UR36][R4.64+0x12], R7 ;  /* 0x0000120704003986 */ /* 0x0001e6000c101524 */
[----:B------:R-:W-:Y:S01]  /*18db0*/  PRMT R10, R6, 0x7610, R10 ;  /* 0x00007610060a7816 */ /* 0x000fe2000000000a */
[----:B------:R-:W-:Y:S01]  /*18dc0*/  @P4 IMAD.MOV.U32 R6, RZ, RZ, R8 ;  /* 0x000000ffff064224 */ /* 0x000fe200078e0008 */
        /* <DEDUP_REMOVED lines=135> */
[----:B------:R1:W-:Y:S01]  /*19640*/  @P2 STG.E.U16 desc[UR36][R4.64+0x60], R11 ;  /* 0x0000600b04002986 */ /* 0x0003e2000c101524 */
[----:B0-----:R-:W-:-:S03]  /*19650*/  @P4 IMAD.MOV.U32 R7, RZ, RZ, R9 ;  /* 0x000000ffff074224 */ /* 0x001fc600078e0009 */
[----:B-1----:R-:W2:Y:S04]  /*19660*/  LDL.LU R11, [R1+0x280] ;  /* 0x00028000010b7983 */ /* 0x002ea80000300800 */
[----:B------:R0:W-:Y:S04]  /*19670*/  @P4 STG.E.U16 desc[UR36][R6.64+0x70], R10 ;  /* 0x0000700a06004986 */ /* 0x0001e8000c101524 */
[----:B0-----:R-:W3:Y:S04]  /*19680*/  LDL.LU R10, [R1+0x274] ;  /* 0x00027400010a7983 */ /* 0x001ee80000300800 */
[----:B------:R-:W4:Y:S04]  /*19690*/  LDL.LU R7, [R1+0x278] ;  /* 0x0002780001077983 */ /* 0x000f280000300800 */
[----:B------:R-:W4:Y:S01]  /*196a0*/  LDL.LU R6, [R1+0x27c] ;  /* 0x00027c0001067983 */ /* 0x000f220000300800 */
[C---:B------:R-:W-:Y:S01]  /*196b0*/  ISETP.GT.AND P4, PT, R0.reuse, 0x39, P1 ;  /* 0x000000390000780c */ /* 0x040fe20000f84270 */
[-C--:B------:R-:W-:Y:S01]  /*196c0*/  FMUL R15, R15, R2.reuse ;  /* 0x000000020f0f7220 */ /* 0x080fe20000400000 */
[----:B------:R-:W-:Y:S01]  /*196d0*/  ISETP.GT.AND P5, PT, R0, 0x40, P1 ;  /* 0x000000400000780c */ /* 0x000fe20000fa4270 */
[-C--:B------:R-:W-:Y:S01]  /*196e0*/  FMUL R14, R14, R2.reuse ;  /* 0x000000020e0e7220 */ /* 0x080fe20000400000 */
[C---:B------:R-:W-:Y:S01]  /*196f0*/  ISETP.GT.AND P2, PT, R0.reuse, 0x38, P0 ;  /* 0x000000380000780c */ /* 0x040fe20000744270 */
[-C--:B------:R-:W-:Y:S01]  /*19700*/  FMUL R13, R13, R2.reuse ;  /* 0x000000020d0d7220 */ /* 0x080fe20000400000 */
[----:B------:R-:W-:Y:S01]  /*19710*/  ISETP.GT.AND P3, PT, R0, 0x39, P0 ;  /* 0x000000390000780c */ /* 0x000fe20000764270 */
[-C--:B------:R-:W-:Y:S01]  /*19720*/  FMUL R12, R12, R2.reuse ;  /* 0x000000020c0c7220 */ /* 0x080fe20000400000 */
        /* <DEDUP_REMOVED lines=74> */
[----:B------:R-:W4:Y:S01]  /*19bd0*/  LDL.LU R151, [R1+0x414] ;  /* 0x0004140001977983 */ /* 0x000f220000300800 */
[-C--:B------:R-:W-:Y:S01]  /*19be0*/  FMUL R221, R221, R2.reuse ;  /* 0x00000002dddd7220 */ /* 0x080fe20000400000 */
[-C--:B------:R-:W-:Y:S01]  /*19bf0*/  FMUL R220, R220, R2.reuse ;  /* 0x00000002dcdc7220 */ /* 0x080fe20000400000 */
[-C--:B------:R-:W-:Y:S01]  /*19c00*/  FMUL R222, R222, R2.reuse ;  /* 0x00000002dede7220 */ /* 0x080fe20000400000 */
[----:B------:R0:W5:Y:S01]  /*19c10*/  LDL.LU R154, [R1+0x410] ;  /* 0x00041000019a7983 */ /* 0x0001620000300800 */
        /* <DEDUP_REMOVED lines=14> */
[-C--:B--2---:R-:W-:Y:S01]  /*19d00*/  FMUL R11, R11, R2.reuse ;  /* 0x000000020b0b7220 */ /* 0x084fe20000400000 */
[-C--:B---3--:R-:W-:Y:S01]  /*19d10*/  FMUL R10, R10, R2.reuse ;  /* 0x000000020a0a7220 */ /* 0x088fe20000400000 */
[----:B----4-:R-:W-:-:S04]  /*19d20*/  FMUL R7, R7, R2 ;  /* 0x0000000207077220 */ /* 0x010fc80000400000 */
[----:B------:R-:W-:Y:S01]  /*19d30*/  F2FP.F16.F32.PACK_AB R10, RZ, R10 ;  /* 0x0000000aff0a723e */ /* 0x000fe200000000ff */
[----:B------:R-:W-:Y:S01]  /*19d40*/  FMUL R6, R6, R2 ;  /* 0x0000000206067220 */ /* 0x000fe20000400000 */
[----:B------:R-:W-:Y:S02]  /*19d50*/  F2FP.F16.F32.PACK_AB R7, RZ, R7 ;  /* 0x00000007ff07723e */ /* 0x000fe400000000ff */
[----:B------:R-:W-:Y:S02]  /*19d60*/  PRMT R17, R10, 0x7610, R17 ;  /* 0x000076100a117816 */ /* 0x000fe40000000011 */
[----:B------:R-:W-:Y:S02]  /*19d70*/  F2FP.F16.F32.PACK_AB R6, RZ, R6 ;  /* 0x00000006ff06723e */ /* 0x000fe400000000ff */
[----:B------:R-:W-:Y:S02]  /*19d80*/  F2FP.F16.F32.PACK_AB R10, RZ, R11 ;  /* 0x0000000bff0a723e */ /* 0x000fe400000000ff */
[----:B------:R-:W-:Y:S01]  /*19d90*/  PRMT R16, R7, 0x7610, R16 ;  /* 0x0000761007107816 */ /* 0x000fe20000000010 */
[----:B------:R-:W-:Y:S01]  /*19da0*/  @P4 IMAD.MOV.U32 R7, RZ, RZ, R9 ;  /* 0x000000ffff074224 */ /* 0x000fe200078e0009 */
[----:B------:R-:W-:Y:S01]  /*19db0*/  PRMT R11, R6, 0x7610, R11 ;  /* 0x00007610060b7816 */ /* 0x000fe2000000000b */
[----:B------:R-:W-:-:S05]  /*19dc0*/  @P4 IMAD.MOV.U32 R6, RZ, RZ, R8 ;  /* 0x000000ffff064224 */ /* 0x000fca00078e0008 */
[----:B------:R1:W-:Y:S01]  /*19dd0*/  @P4 STG.E.U16 desc[UR36][R6.64+0x72], R17 ;  /* 0x0000721106004986 */ /* 0x0003e2000c101524 */
[----:B------:R-:W-:-:S03]  /*19de0*/  ISETP.GT.AND P4, PT, R0, 0x41, P1 ;  /* 0x000000410000780c */ /* 0x000fc60000f84270 */
[----:B------:R2:W-:Y:S04]  /*19df0*/  @P2 STG.E.U16 desc[UR36][R4.64+0x70], R16 ;  /* 0x0000701004002986 */ /* 0x0005e8000c101524 */
[----:B------:R-:W-:Y:S01]  /*19e00*/  @P3 STG.E.U16 desc[UR36][R4.64+0x72], R11 ;  /* 0x0000720b04003986 */ /* 0x000fe2000c101524 */
[----:B-1----:R-:W-:-:S03]  /*19e10*/  @P5 IMAD.MOV.U32 R6, RZ, RZ, R8 ;  /* 0x000000ffff065224 */ /* 0x002fc600078e0008 */
[----:B------:R0:W5:Y:S01]  /*19e20*/  LDL.LU R17, [R1+0x40c] ;  /* 0x00040c0001117983 */ /* 0x0001620000300800 */
[----:B------:R-:W-:Y:S01]  /*19e30*/  @P5 IMAD.MOV.U32 R7, RZ, RZ, R9 ;  /* 0x000000ffff075224 */ /* 0x000fe200078e0009 */
[C---:B------:R-:W-:Y:S02]  /*19e40*/  ISETP.GT.AND P2, PT, R0.reuse, 0x40, P0 ;  /* 0x000000400000780c */ /* 0x040fe40000744270 */
[C---:B------:R-:W-:Y:S01]  /*19e50*/  ISETP.GT.AND P3, PT, R0.reuse, 0x41, P0 ;  /* 0x000000410000780c */ /* 0x040fe20000764270 */
[----:B--2---:R0:W5:Y:S04]  /*19e60*/  LDL.LU R16, [R1+0x408] ;  /* 0x0004080001107983 */ /* 0x0041680000300800 */
[----:B------:R1:W-:Y:S01]  /*19e70*/  @P5 STG.E.U16 desc[UR36][R6.64+0x80], R10 ;  /* 0x0000800a06005986 */ /* 0x0003e2000c101524 */
[----:B------:R-:W-:-:S02]  /*19e80*/  ISETP.GT.AND P5, PT, R0, 0x48, P1 ;  /* 0x000000480000780c */ /* 0x000fc40000fa4270 */
[----:B-1----:R-:W-:Y:S02]  /*19e90*/  F2FP.F16.F32.PACK_AB R10, RZ, R15 ;  /* 0x0000000fff0a723e */ /* 0x002fe400000000ff */
[----:B------:R-:W-:Y:S01]  /*19ea0*/  F2FP.F16.F32.PACK_AB R7, RZ, R14 ;  /* 0x0000000eff07723e */ /* 0x000fe200000000ff */
[----:B------:R-:W2:Y:S01]  /*19eb0*/  LDL.LU R15, [R1+0x10] ;  /* 0x00001000010f7983 */ /* 0x000ea20000300800 */
[----:B------:R-:W-:Y:S02]  /*19ec0*/  F2FP.F16.F32.PACK_AB R6, RZ, R13 ;  /* 0x0000000dff06723e */ /* 0x000fe400000000ff */
[----:B------:R-:W-:Y:S02]  /*19ed0*/  PRMT R13, R10, 0x7610, R13 ;  /* 0x000076100a0d7816 */ /* 0x000fe4000000000d */
[----:B------:R-:W-:Y:S02]  /*19ee0*/  F2FP.F16.F32.PACK_AB R10, RZ, R12 ;  /* 0x0000000cff0a723e */ /* 0x000fe400000000ff */
[----:B------:R-:W-:Y:S01]  /*19ef0*/  PRMT R12, R7, 0x7610, R12 ;  /* 0x00007610070c7816 */ /* 0x000fe2000000000c */
[----:B------:R-:W-:Y:S01]  /*19f00*/  @P4 IMAD.MOV.U32 R7, RZ, RZ, R9 ;  /* 0x000000ffff074224 */ /* 0x000fe200078e0009 */
[----:B------:R-:W-:Y:S01]  /*19f10*/  PRMT R11, R6, 0x7610, R11 ;  /* 0x00007610060b7816 */ /* 0x000fe2000000000b */
[----:B------:R-:W-:-:S05]  /*19f20*/  @P4 IMAD.MOV.U32 R6, RZ, RZ, R8 ;  /* 0x000000ffff064224 */ /* 0x000fca00078e0008 */
[----:B------:R1:W-:Y:S01]  /*19f30*/  @P4 STG.E.U16 desc[UR36][R6.64+0x82], R13 ;  /* 0x0000820d06004986 */ /* 0x0003e2000c101524 */
[----:B------:R-:W-:-:S03]  /*19f40*/  ISETP.GT.AND P4, PT, R0, 0x49, P1 ;  /* 0x000000490000780c */ /* 0x000fc60000f84270 */
[----:B------:R-:W-:Y:S04]  /*19f50*/  @P2 STG.E.U16 desc[UR36][R4.64+0x80], R12 ;  /* 0x0000800c04002986 */ /* 0x000fe8000c101524 */
[----:B------:R-:W-:Y:S01]  /*19f60*/  @P3 STG.E.U16 desc[UR36][R4.64+0x82], R11 ;  /* 0x0000820b04003986 */ /* 0x000fe2000c101524 */
[----:B-1----:R-:W-:Y:S02]  /*19f70*/  @P5 IMAD.MOV.U32 R6, RZ, RZ, R8 ;  /* 0x000000ffff065224 */ /* 0x002fe400078e0008 */
[----:B------:R-:W-:-:S05]  /*19f80*/  @P5 IMAD.MOV.U32 R7, RZ, RZ, R9 ;  /* 0x000000ffff075224 */ /* 0x000fca00078e0009 */
[----:B------:R1:W-:Y:S01]  /*19f90*/  @P5 STG.E.U16 desc[UR36][R6.64+0x90], R10 ;  /* 0x0000900a06005986 */ /* 0x0003e2000c101524 */
[C---:B------:R-:W-:Y:S02]  /*19fa0*/  ISETP.GT.AND P5, PT, R0.reuse, 0x50, P1 ;  /* 0x000000500000780c */ /* 0x040fe40000fa4270 */
[C---:B------:R-:W-:Y:S02]  /*19fb0*/  ISETP.GT.AND P2, PT, R0.reuse, 0x48, P0 ;  /* 0x000000480000780c */ /* 0x040fe40000744270 */
[----:B------:R-:W-:Y:S02]  /*19fc0*/  ISETP.GT.AND P3, PT, R0, 0x49, P0 ;  /* 0x000000490000780c */ /* 0x000fe40000764270 */
[----:B-1----:R-:W-:Y:S02]  /*19fd0*/  F2FP.F16.F32.PACK_AB R7, RZ, R20 ;  /* 0x00000014ff07723e */ /* 0x002fe400000000ff */
[----:B------:R-:W-:Y:S02]  /*19fe0*/  F2FP.F16.F32.PACK_AB R6, RZ, R19 ;  /* 0x00000013ff06723e */ /* 0x000fe400000000ff */
[----:B------:R-:W-:-:S02]  /*19ff0*/  F2FP.F16.F32.PACK_AB R10, RZ, R21 ;  /* 0x00000015ff0a723e */ /* 0x000fc400000000ff */
[----:B------:R-:W-:Y:S01]  /*1a000*/  PRMT R12, R7, 0x7610, R12 ;  /* 0x00007610070c7816 */ /* 0x000fe2000000000c */
[----:B------:R-:W-:Y:S01]  /*1a010*/  @P4 IMAD.MOV.U32 R7, RZ, RZ, R9 ;  /* 0x000000ffff074224 */ /* 0x000fe200078e0009 */
[----:B------:R-:W-:Y:S01]  /*1a020*/  PRMT R11, R6, 0x7610, R11 ;  /* 0x00007610060b7816 */ /* 0x000fe2000000000b */
[----:B------:R-:W-:Y:S01]  /*1a030*/  @P4 IMAD.MOV.U32 R6, RZ, RZ, R8 ;  /* 0x000000ffff064224 */ /* 0x000fe200078e0008 */
[----:B------:R-:W-:Y:S01]  /*1a040*/  PRMT R13, R10, 0x7610, R13 ;  /* 0x000076100a0d7816 */ /* 0x000fe2000000000d */
[----:B------:R-:W3:Y:S01]  /*1a050*/  LDL.LU R21, [R1+0xa0] ;  /* 0x0000a00001157983 */ /* 0x000ee20000300800 */
[----:B------:R-:W-:-:S03]  /*1a060*/  F2FP.F16.F32.PACK_AB R10, RZ, R18 ;  /* 0x00000012ff0a723e */ /* 0x000fc600000000ff */
[----:B------:R1:W-:Y:S01]  /*1a070*/  @P4 STG.E.U16 desc[UR36][R6.64+0x92], R13 ;  /* 0x0000920d06004986 */ /* 0x0003e2000c101524 */
[----:B------:R-:W-:-:S03]  /*1a080*/  ISETP.GT.AND P4, PT, R0, 0x51, P1 ;  /* 0x000000510000780c */ /* 0x000fc60000f84270 */
[----:B------:R-:W-:Y:S04]  /*1a090*/  @P2 STG.E.U16 desc[UR36][R4.64+0x90], R12 ;  /* 0x0000900c04002986 */ /* 0x000fe8000c101524 */
[----:B------:R-:W-:Y:S01]  /*1a0a0*/  @P3 STG.E.U16 desc[UR36][R4.64+0x92], R11 ;  /* 0x0000920b04003986 */ /* 0x000fe2000c101524 */
[----:B-1----:R-:W-:-:S03]  /*1a0b0*/  @P5 IMAD.MOV.U32 R6, RZ, RZ, R8 ;  /* 0x000000ffff065224 */ /* 0x002fc600078e0008 */
[----:B------:R-:W4:Y:S01]  /*1a0c0*/  LDL.LU R20, [R1+0x98] ;  /* 0x0000980001147983 */ /* 0x000f220000300800 */
[----:B------:R-:W-:Y:S01]  /*1a0d0*/  @P5 IMAD.MOV.U32 R7, RZ, RZ, R9 ;  /* 0x000000ffff075224 */ /* 0x000fe200078e0009 */
[C---:B------:R-:W-:Y:S02]  /*1a0e0*/  ISETP.GT.AND P2, PT, R0.reuse, 0x50, P0 ;  /* 0x000000500000780c */ /* 0x040fe40000744270 */
[C---:B------:R-:W-:Y:S01]  /*1a0f0*/  ISETP.GT.AND P3, PT, R0.reuse, 0x51, P0 ;  /* 0x000000510000780c */ /* 0x040fe20000764270 */
[----:B------:R-:W2:Y:S04]  /*1a100*/  LDL.LU R18, [R1+0x14] ;  /* 0x0000140001127983 */ /* 0x000ea80000300800 */
[----:B------:R1:W-:Y:S01]  /*1a110*/  @P5 STG.E.U16 desc[UR36][R6.64+0xa0], R10 ;  /* 0x0000a00a06005986 */ /* 0x0003e2000c101524 */
[----:B------:R-:W-:-:S02]  /*1a120*/  ISETP.GT.AND P5, PT, R0, 0x58, P1 ;  /* 0x000000580000780c */ /* 0x000fc40000fa4270 */
[----:B-1----:R-:W-:Y:S02]  /*1a130*/  F2FP.F16.F32.PACK_AB R7, RZ, R152 ;  /* 0x00000098ff07723e */ /* 0x002fe400000000ff */
[----:B------:R-:W-:Y:S02]  /*1a140*/  F2FP.F16.F32.PACK_AB R6, RZ, R23 ;  /* 0x00000017ff06723e */ /* 0x000fe400000000ff */
[----:B------:R-:W-:Y:S02]  /*1a150*/  F2FP.F16.F32.PACK_AB R10, RZ, R153 ;  /* 0x00000099ff0a723e */ /* 0x000fe400000000ff */
        /* <DEDUP_REMOVED lines=12> */
[----:B------:R-:W3:Y:S01]  /*1a220*/  LDL.LU R152, [R1+0x1f8] ;  /* 0x0001f80001987983 */ /* 0x000ee20000300800 */
[----:B------:R-:W-:Y:S01]  /*1a230*/  @P5 IMAD.MOV.U32 R7, RZ, RZ, R9 ;  /* 0x000000ffff075224 */ /* 0x000fe200078e0009 */
[C---:B------:R-:W-:Y:S02]  /*1a240*/  ISETP.GT.AND P2, PT, R0.reuse, 0x58, P0 ;  /* 0x000000580000780c */ /* 0x040fe40000744270 */
[C---:B------:R-:W-:Y:S01]  /*1a250*/  ISETP.GT.AND P3, PT, R0.reuse, 0x59, P0 ;  /* 0x000000590000780c */ /* 0x040fe20000764270 */
[----:B------:R-:W3:Y:S04]  /*1a260*/  LDL.LU R23, [R1+0x1f4] ;  /* 0x0001f40001177983 */ /* 0x000ee80000300800 */
[----:B------:R1:W-:Y:S01]  /*1a270*/  @P5 STG.E.U16 desc[UR36][R6.64+0xb0], R10 ;  /* 0x0000b00a06005986 */ /* 0x0003e2000c101524 */
[----:B------:R-:W-:-:S03]  /*1a280*/  ISETP.GT.AND P5, PT, R0, 0x60, P1 ;  /* 0x000000600000780c */ /* 0x000fc60000fa4270 */
[----:B------:R-:W3:Y:S01]  /*1a290*/  LDL.LU R22, [R1+0x1f0] ;  /* 0x0001f00001167983 */ /* 0x000ee20000300800 */
        /* <DEDUP_REMOVED lines=403> */
[----:B------:R-:W-:Y:S01]  /*1bbd0*/  @P2 STG.E.U16 desc[UR36][R4.64+0x1c0], R12 ;  /* 0x0001c00c04002986 */ /* 0x000fe2000c101524 */
[----:B------:R-:W-:-:S03]  /*1bbe0*/  ISETP.GT.AND P2, PT, R0, 0xe8, P0 ;  /* 0x000000e80000780c */ /* 0x000fc60000744270 */
[----:B------:R-:W-:Y:S01]  /*1bbf0*/  @P3 STG.E.U16 desc[UR36][R4.64+0x1c2], R11 ;  /* 0x0001c20b04003986 */ /* 0x000fe2000c101524 */
[----:B-1----:R-:W-:-:S03]  /*1bc00*/  @P5 IMAD.MOV.U32 R6, RZ, RZ, R8 ;  /* 0x000000ffff065224 */ /* 0x002fc600078e0008 */
[----:B------:R-:W3:Y:S01]  /*1bc10*/  LDL.LU R225, [R1+0xd8] ;  /* 0x0000d80001e17983 */ /* 0x000ee20000300800 */
[----:B------:R-:W-:Y:S01]  /*1bc20*/  @P5 IMAD.MOV.U32 R7, RZ, RZ, R9 ;  /* 0x000000ffff075224 */ /* 0x000fe200078e0009 */
[C---:B------:R-:W-:Y:S02]  /*1bc30*/  ISETP.GT.AND P3, PT, R0.reuse, 0xe9, P0 ;  /* 0x000000e90000780c */ /* 0x040fe40000764270 */
        /* <DEDUP_REMOVED lines=14> */
[----:B------:R1:W-:Y:S04]  /*1bd20*/  @P4 STG.E.U16 desc[UR36][R6.64+0x1d2], R13 ;  /* 0x0001d20d06004986 */ /* 0x0003e8000c101524 */
[----:B------:R-:W-:Y:S01]  /*1bd30*/  @P2 STG.E.U16 desc[UR36][R4.64+0x1d0], R12 ;  /* 0x0001d00c04002986 */ /* 0x000fe2000c101524 */
[----:B------:R-:W-:-:S03]  /*1bd40*/  ISETP.GT.AND P2, PT, R0, 0xf1, P1 ;  /* 0x000000f10000780c */ /* 0x000fc60000f44270 */
[----:B------:R0:W-:Y:S01]  /*1bd50*/  @P3 STG.E.U16 desc[UR36][R4.64+0x1d2], R11 ;  /* 0x0001d20b04003986 */ /* 0x0001e2000c101524 */
[----:B-1----:R-:W-:-:S03]  /*1bd60*/  @P5 IMAD.MOV.U32 R6, RZ, RZ, R8 ;  /* 0x000000ffff065224 */ /* 0x002fc600078e0008 */
[----:B------:R-:W3:Y:S01]  /*1bd70*/  LDL.LU R229, [R1+0xc8] ;  /* 0x0000c80001e57983 */ /* 0x000ee20000300800 */
[----:B------:R-:W-:Y:S01]  /*1bd80*/  @P5 IMAD.MOV.U32 R7, RZ, RZ, R9 ;  /* 0x000000ffff075224 */ /* 0x000fe200078e0009 */
[C---:B------:R-:W-:Y:S02]  /*1bd90*/  ISETP.GT.AND P4, PT, R0.reuse, 0xf1, P0 ;  /* 0x000000f10000780c */ /* 0x040fe40000784270 */
[C---:B------:R-:W-:Y:S01]  /*1bda0*/  ISETP.GT.AND P3, PT, R0.reuse, 0xf0, P0 ;  /* 0x000000f00000780c */ /* 0x040fe20000764270 */
[----:B------:R-:W3:Y:S04]  /*1bdb0*/  LDL.LU R228, [R1+0xc4] ;  /* 0x0000c40001e47983 */ /* 0x000ee80000300800 */
[----:B------:R1:W-:Y:S01]  /*1bdc0*/  @P5 STG.E.U16 desc[UR36][R6.64+0x1e0], R10 ;  /* 0x0001e00a06005986 */ /* 0x0003e2000c101524 */
[----:B------:R-:W-:-:S02]  /*1bdd0*/  ISETP.GT.AND P5, PT, R0, 0xf8, P1 ;  /* 0x000000f80000780c */ /* 0x000fc40000fa4270 */
[----:B0-----:R-:W-:Y:S01]  /*1bde0*/  F2FP.F16.F32.PACK_AB R11, RZ, R231 ;  /* 0x000000e7ff0b723e */ /* 0x001fe200000000ff */
[----:B------:R-:W3:Y:S01]  /*1bdf0*/  LDL.LU R227, [R1+0xc0] ;  /* 0x0000c00001e37983 */ /* 0x000ee20000300800 */
[----:B-1----:R-:W-:Y:S02]  /*1be00*/  F2FP.F16.F32.PACK_AB R10, RZ, R234 ;  /* 0x000000eaff0a723e */ /* 0x002fe400000000ff */
[----:B------:R-:W-:Y:S01]  /*1be10*/  F2FP.F16.F32.PACK_AB R7, RZ, R233 ;  /* 0x000000e9ff07723e */ /* 0x000fe200000000ff */
[----:B------:R-:W3:Y:S01]  /*1be20*/  LDL.LU R234, [R1+0xbc] ;  /* 0x0000bc0001ea7983 */ /* 0x000ee20000300800 */
[----:B------:R-:W-:Y:S02]  /*1be30*/  F2FP.F16.F32.PACK_AB R6, RZ, R232 ;  /* 0x000000e8ff06723e */ /* 0x000fe400000000ff */
[----:B------:R-:W-:Y:S01]  /*1be40*/  PRMT R12, R10, 0x7610, R12 ;  /* 0x000076100a0c7816 */ /* 0x000fe2000000000c */
[----:B------:R-:W3:Y:S01]  /*1be50*/  LDL.LU R233, [R1+0xb8] ;  /* 0x0000b80001e97983 */ /* 0x000ee20000300800 */
[----:B------:R-:W-:Y:S01]  /*1be60*/  PRMT R13, R7, 0x7610, R13 ;  /* 0x00007610070d7816 */ /* 0x000fe2000000000d */
[--C-:B------:R-:W-:Y:S01]  /*1be70*/  @P2 IMAD.MOV.U32 R7, RZ, RZ, R9.reuse ;  /* 0x000000ffff072224 */ /* 0x100fe200078e0009 */
[----:B------:R-:W-:Y:S01]  /*1be80*/  PRMT R10, R6, 0x7610, R10 ;  /* 0x00007610060a7816 */ /* 0x000fe2000000000a */
[----:B------:R-:W-:Y:S01]  /*1be90*/  @P2 IMAD.MOV.U32 R6, RZ, RZ, R8 ;  /* 0x000000ffff062224 */ /* 0x000fe200078e0008 */
[----:B------:R-:W-:Y:S01]  /*1bea0*/  ISETP.GT.AND P1, PT, R0, 0xf9, P1 ;  /* 0x000000f90000780c */ /* 0x000fe20000f24270 */
[----:B------:R-:W3:Y:S04]  /*1beb0*/  LDL.LU R232, [R1+0xb4] ;  /* 0x0000b40001e87983 */ /* 0x000ee80000300800 */
[----:B------:R0:W-:Y:S04]  /*1bec0*/  @P2 STG.E.U16 desc[UR36][R6.64+0x1e2], R12 ;  /* 0x0001e20c06002986 */ /* 0x0001e8000c101524 */
[----:B------:R1:W-:Y:S04]  /*1bed0*/  @P4 STG.E.U16 desc[UR36][R4.64+0x1e2], R10 ;  /* 0x0001e20a04004986 */ /* 0x0003e8000c101524 */
[----:B------:R-:W3:Y:S01]  /*1bee0*/  LDL.LU R231, [R1+0xb0] ;  /* 0x0000b00001e77983 */ /* 0x000ee20000300800 */
[----:B0-----:R-:W-:Y:S01]  /*1bef0*/  F2FP.F16.F32.PACK_AB R6, RZ, R235 ;  /* 0x000000ebff06723e */ /* 0x001fe200000000ff */
[----:B------:R-:W-:-:S02]  /*1bf00*/  @P5 IMAD.MOV.U32 R7, RZ, RZ, R9 ;  /* 0x000000ffff075224 */ /* 0x000fc400078e0009 */
[----:B------:R-:W-:Y:S01]  /*1bf10*/  @P3 STG.E.U16 desc[UR36][R4.64+0x1e0], R13 ;  /* 0x0001e00d04003986 */ /* 0x000fe2000c101524 */
[----:B-1----:R-:W-:Y:S01]  /*1bf20*/  PRMT R10, R6, 0x7610, R10 ;  /* 0x00007610060a7816 */ /* 0x002fe2000000000a */
[--C-:B------:R-:W-:Y:S02]  /*1bf30*/  @P5 IMAD.MOV.U32 R6, RZ, RZ, R8.reuse ;  /* 0x000000ffff065224 */ /* 0x100fe400078e0008 */
[----:B------:R-:W4:Y:S04]  /*1bf40*/  LDL.LU R12, [R1+0x4] ;  /* 0x00000400010c7983 */ /* 0x000f280000300800 */
[----:B------:R0:W-:Y:S04]  /*1bf50*/  @P5 STG.E.U16 desc[UR36][R6.64+0x1f0], R11 ;  /* 0x0001f00b06005986 */ /* 0x0001e8000c101524 */
[----:B------:R-:W3:Y:S01]  /*1bf60*/  LDL.LU R235, [R1+0xac] ;  /* 0x0000ac0001eb7983 */ /* 0x000ee20000300800 */
[----:B0-----:R-:W-:-:S02]  /*1bf70*/  @P1 IMAD.MOV.U32 R6, RZ, RZ, R8 ;  /* 0x000000ffff061224 */ /* 0x001fc400078e0008 */
[----:B------:R-:W-:-:S05]  /*1bf80*/  @P1 IMAD.MOV.U32 R7, RZ, RZ, R9 ;  /* 0x000000ffff071224 */ /* 0x000fca00078e0009 */
[----:B------:R0:W-:Y:S01]  /*1bf90*/  @P1 STG.E.U16 desc[UR36][R6.64+0x1f2], R10 ;  /* 0x0001f20a06001986 */ /* 0x0001e2000c101524 */
[C---:B------:R-:W-:Y:S02]  /*1bfa0*/  ISETP.GT.AND P1, PT, R0.reuse, 0xf8, P0 ;  /* 0x000000f80000780c */ /* 0x040fe40000724270 */
[----:B------:R-:W-:Y:S01]  /*1bfb0*/  ISETP.GT.AND P0, PT, R0, 0xf9, P0 ;  /* 0x000000f90000780c */ /* 0x000fe20000704270 */
[----:B0-----:R-:W3:Y:S01]  /*1bfc0*/  LDL.LU R6, [R1] ;  /* 0x0000000001067983 */ /* 0x001ee20000300800 */
[----:B------:R-:W-:Y:S02]  /*1bfd0*/  F2FP.F16.F32.PACK_AB R11, RZ, R236 ;  /* 0x000000ecff0b723e */ /* 0x000fe400000000ff */
[----:B------:R-:W-:Y:S02]  /*1bfe0*/  F2FP.F16.F32.PACK_AB R7, RZ, R237 ;  /* 0x000000edff07723e */ /* 0x000fe400000000ff */
[----:B------:R-:W-:Y:S02]  /*1bff0*/  PRMT R14, R11, 0x7610, R14 ;  /* 0x000076100b0e7816 */ /* 0x000fe4000000000e */
[----:B------:R-:W-:-:S03]  /*1c000*/  PRMT R13, R7, 0x7610, R13 ;  /* 0x00007610070d7816 */ /* 0x000fc6000000000d */
[----:B------:R0:W-:Y:S04]  /*1c010*/  @P1 STG.E.U16 desc[UR36][R4.64+0x1f0], R14 ;  /* 0x0001f00e04001986 */ /* 0x0001e8000c101524 */
[----:B------:R1:W-:Y:S04]  /*1c020*/  @P0 STG.E.U16 desc[UR36][R4.64+0x1f2], R13 ;  /* 0x0001f20d04000986 */ /* 0x0003e8000c101524 */
[----:B0-----:R-:W3:Y:S04]  /*1c030*/  LDL.LU R14, [R1+0x8] ;  /* 0x00000800010e7983 */ /* 0x001ee80000300800 */
[----:B-1----:R-:W3:Y:S01]  /*1c040*/  LDL.LU R13, [R1+0xc] ;  /* 0x00000c00010d7983 */ /* 0x002ee20000300800 */
[----:B------:R-:W-:Y:S01]  /*1c050*/  ISETP.GT.AND P2, PT, R3, 0x80, PT ;  /* 0x000000800300780c */ /* 0x000fe20003f44270 */
[----:B------:R-:W-:-:S03]  /*1c060*/  USHF.L.U32 UR5, UR8, 0x8, URZ ;  /* 0x0000000808057899 */ /* 0x000fc6000800063f */
[C---:B------:R-:W-:Y:S01]  /*1c070*/  ISETP.GT.AND P3, PT, R0.reuse, RZ, P2 ;  /* 0x000000ff0000720c */ /* 0x040fe20001764270 */
[----:B------:R-:W-:Y:S01]  /*1c080*/  USHF.L.U64.HI UR4, UR8, 0x8, UR9 ;  /* 0x0000000808047899 */ /* 0x000fe20008010209 */
[----:B------:R-:W-:Y:S01]  /*1c090*/  ISETP.GT.AND P4, PT, R0, 0x1, P2 ;  /* 0x000000010000780c */ /* 0x000fe20001784270 */
[-C--:B--2---:R-:W-:Y:S01]  /*1c0a0*/  FMUL R18, R18, R2.reuse ;  /* 0x0000000212127220 */ /* 0x084fe20000400000 */
[-C--:B----4-:R-:W-:Y:S01]  /*1c0b0*/  FMUL R12, R12, R2.reuse ;  /* 0x000000020c0c7220 */ /* 0x090fe20000400000 */
[----:B---3--:R-:W-:Y:S01]  /*1c0c0*/  FMUL R10, R6, R2 ;  /* 0x00000002060a7220 */ /* 0x008fe20000400000 */
[----:B------:R-:W-:-:S04]  /*1c0d0*/  IADD3 R6, P5, R8, UR5, RZ ;  /* 0x0000000508067c10 */ /* 0x000fc8000ffbe0ff */
[----:B------:R-:W-:Y:S02]  /*1c0e0*/  F2FP.F16.F32.PACK_AB R10, RZ, R10 ;  /* 0x0000000aff0a723e */ /* 0x000fe400000000ff */
[----:B------:R-:W-:Y:S02]  /*1c0f0*/  IADD3.X R7, R9, UR4, RZ, P5, !PT ;  /* 0x0000000409077c10 */ /* 0x000fe4000affe4ff */
[----:B------:R-:W-:-:S05]  /*1c100*/  PRMT R11, R10, 0x7610, R11 ;  /* 0x000076100a0b7816 */ /* 0x000fca000000000b */
[----:B------:R0:W-:Y:S01]  /*1c110*/  @P3 STG.E.U16 desc[UR36][R6.64], R11 ;  /* 0x0000000b06003986 */ /* 0x0001e2000c101524 */
[----:B------:R-:W-:Y:S02]  /*1c120*/  ISETP.GT.AND P3, PT, R3, 0x88, PT ;  /* 0x000000880300780c */ /* 0x000fe40003f64270 */
[----:B------:R-:W-:Y:S02]  /*1c130*/  F2FP.F16.F32.PACK_AB R10, RZ, R12 ;  /* 0x0000000cff0a723e */ /* 0x000fe400000000ff */
[C---:B------:R-:W-:Y:S02]  /*1c140*/  ISETP.GT.AND P0, PT, R0.reuse, RZ, P3 ;  /* 0x000000ff0000720c */ /* 0x040fe40001f04270 */
[----:B------:R-:W-:Y:S01]  /*1c150*/  ISETP.GT.AND P1, PT, R0, 0x1, P3 ;  /* 0x000000010000780c */ /* 0x000fe20001f24270 */
[-C--:B------:R-:W-:Y:S01]  /*1c160*/  FMUL R14, R14, R2.reuse ;  /* 0x000000020e0e7220 */ /* 0x080fe20000400000 */
[----:B------:R-:W-:Y:S01]  /*1c170*/  IADD3 R12, P6, R4, UR5, RZ ;  /* 0x00000005040c7c10 */ /* 0x000fe2000ffde0ff */
[----:B0-----:R-:W-:Y:S01]  /*1c180*/  FMUL R11, R13, R2 ;  /* 0x000000020d0b7220 */ /* 0x001fe20000400000 */
[----:B------:R0:W-:Y:S02]  /*1c190*/  @P4 STG.E.U16 desc[UR36][R6.64+0x2], R10 ;  /* 0x0000020a06004986 */ /* 0x0001e4000c101524 */
[----:B------:R-:W-:-:S02]  /*1c1a0*/  F2FP.F16.F32.PACK_AB R14, RZ, R14 ;  /* 0x0000000eff0e723e */ /* 0x000fc400000000ff */
[----:B------:R-:W-:Y:S02]  /*1c1b0*/  F2FP.F16.F32.PACK_AB R11, RZ, R11 ;  /* 0x0000000bff0b723e */ /* 0x000fe400000000ff */
[----:B------:R-:W-:Y:S02]  /*1c1c0*/  IADD3.X R13, R5, UR4, RZ, P6, !PT ;  /* 0x00000004050d7c10 */ /* 0x000fe4000b7fe4ff */
[----:B------:R-:W-:Y:S02]  /*1c1d0*/  PRMT R19, R11, 0x7610, R19 ;  /* 0x000076100b137816 */ /* 0x000fe40000000013 */
[----:B0-----:R-:W-:Y:S01]  /*1c1e0*/  IADD3 R10, P5, R4, UR5, RZ ;  /* 0x00000005040a7c10 */ /* 0x001fe2000ffbe0ff */
[----:B------:R0:W-:Y:S03]  /*1c1f0*/  @P0 STG.E.U16 desc[UR36][R12.64], R14 ;  /* 0x0000000e0c000986 */ /* 0x0001e6000c101524 */
[----:B------:R-:W-:-:S05]  /*1c200*/  IADD3.X R11, R5, UR4, RZ, P5, !PT ;  /* 0x00000004050b7c10 */ /* 0x000fca000affe4ff */
[----:B------:R1:W-:Y:S04]  /*1c210*/  @P1 STG.E.U16 desc[UR36][R10.64+0x2], R19 ;  /* 0x000002130a001986 */ /* 0x0003e8000c101524 */
[----:B0-----:R-:W2:Y:S01]  /*1c220*/  LDL.LU R14, [R1+0x18] ;  /* 0x00001800010e7983 */ /* 0x001ea20000300800 */
[----:B------:R-:W-:-:S03]  /*1c230*/  F2FP.F16.F32.PACK_AB R12, RZ, R18 ;  /* 0x00000012ff0c723e */ /* 0x000fc600000000ff */
[----:B------:R-:W3:Y:S04]  /*1c240*/  LDL.LU R13, [R1+0x20] ;  /* 0x00002000010d7983 */ /* 0x000ee80000300800 */
[----:B------:R-:W4:Y:S04]  /*1c250*/  LDL.LU R18, [R1+0x24] ;  /* 0x0000240001127983 */ /* 0x000f280000300800 */
[----:B-1----:R-:W4:Y:S01]  /*1c260*/  LDL.LU R11, [R1+0x1c] ;  /* 0x00001c00010b7983 */ /* 0x002f220000300800 */
[C---:B------:R-:W-:Y:S02]  /*1c270*/  ISETP.GT.AND P4, PT, R0.reuse, 0x8, P2 ;  /* 0x000000080000780c */ /* 0x040fe40001784270 */
[C---:B------:R-:W-:Y:S01]  /*1c280*/  ISETP.GT.AND P6, PT, R0.reuse, 0x9, P2 ;  /* 0x000000090000780c */ /* 0x040fe200017c4270 */
[----:B------:R-:W-:Y:S01]  /*1c290*/  FMUL R15, R15, R2 ;  /* 0x000000020f0f7220 */ /* 0x000fe20000400000 */
[----:B------:R-:W-:-:S04]  /*1c2a0*/  ISETP.GT.AND P0, PT, R0, 0x8, P3 ;  /* 0x000000080000780c */ /* 0x000fc80001f04270 */
[----:B------:R-:W-:Y:S02]  /*1c2b0*/  F2FP.F16.F32.PACK_AB R15, RZ, R15 ;  /* 0x0000000fff0f723e */ /* 0x000fe400000000ff */
[----:B------:R-:W-:-:S03]  /*1c2c0*/  ISETP.GT.AND P1, PT, R0, 0x9, P3 ;  /* 0x000000090000780c */ /* 0x000fc60001f24270 */
[----:B------:R-:W-:Y:S04]  /*1c2d0*/  @P4 STG.E.U16 desc[UR36][R6.64+0x10], R15 ;  /* 0x0000100f06004986 */ /* 0x000fe8000c101524 */
[----:B------:R0:W-:Y:S01]  /*1c2e0*/  @P6 STG.E.U16 desc[UR36][R6.64+0x12], R12 ;  /* 0x0000120c06006986 */ /* 0x0001e2000c101524 */
[C---:B------:R-:W-:Y:S02]  /*1c2f0*/  IADD3 R10, P5, R4.reuse, UR5, RZ ;  /* 0x00000005040a7c10 */ /* 0x040fe4000ffbe0ff */
[----:B0-----:R-:W-:Y:S01]  /*1c300*/  IADD3 R12, P6, R4, UR5, RZ ;  /* 0x00000005040c7c10 */ /* 0x001fe2000ffde0ff */
[-C--:B--2---:R-:W-:Y:S01]  /*1c310*/  FMUL R14, R14, R2.reuse ;  /* 0x000000020e0e7220 */ /* 0x084fe20000400000 */
[----:B---3--:R-:W-:-:S04]  /*1c320*/  FMUL R15, R13, R2 ;  /* 0x000000020d0f7220 */ /* 0x008fc80000400000 */
[----:B------:R-:W-:Y:S01]  /*1c330*/  F2FP.F16.F32.PACK_AB R14, RZ, R14 ;  /* 0x0000000eff0e723e */ /* 0x000fe200000000ff */
[----:B----4-:R-:W-:Y:S01]  /*1c340*/  FMUL R11, R11, R2 ;  /* 0x000000020b0b7220 */ /* 0x010fe20000400000 */
[----:B------:R-:W-:-:S04]  /*1c350*/  IADD3.X R13, R5, UR4, RZ, P6, !PT ;  /* 0x00000004050d7c10 */ /* 0x000fc8000b7fe4ff */
[----:B------:R-:W-:Y:S01]  /*1c360*/  F2FP.F16.F32.PACK_AB R11, RZ, R11 ;  /* 0x0000000bff0b723e */ /* 0x000fe200000000ff */
[----:B------:R-:W-:-:S03]  /*1c370*/  FMUL R18, R18, R2 ;  /* 0x0000000212127220 */ /* 0x000fc60000400000 */
[----:B------:R-:W-:Y:S02]  /*1c380*/  PRMT R19, R11, 0x7610, R19 ;  /* 0x000076100b137816 */ /* 0x000fe40000000013 */
[----:B------:R-:W-:Y:S01]  /*1c390*/  IADD3.X R11, R5, UR4, RZ, P5, !PT ;  /* 0x00000004050b7c10 */ /* 0x000fe2000affe4ff */
[----:B------:R0:W-:Y:S04]  /*1c3a0*/  @P0 STG.E.U16 desc[UR36][R12.64+0x10], R14 ;  /* 0x0000100e0c000986 */ /* 0x0001e8000c101524 */
[----:B------:R1:W-:Y:S04]  /*1c3b0*/  @P1 STG.E.U16 desc[UR36][R10.64+0x12], R19 ;  /* 0x000012130a001986 */ /* 0x0003e8000c101524 */
[----:B0-----:R-:W2:Y:S01]  /*1c3c0*/  LDL.LU R14, [R1+0x28] ;  /* 0x00002800010e7983 */ /* 0x001ea20000300800 */
[----:B------:R-:W-:-:S03]  /*1c3d0*/  F2FP.F16.F32.PACK_AB R12, RZ, R18 ;  /* 0x00000012ff0c723e */ /* 0x000fc600000000ff */
[----:B------:R-:W3:Y:S04]  /*1c3e0*/  LDL.LU R13, [R1+0x30] ;  /* 0x00003000010d7983 */ /* 0x000ee80000300800 */
[----:B------:R-:W4:Y:S04]  /*1c3f0*/  LDL.LU R18, [R1+0x34] ;  /* 0x0000340001127983 */ /* 0x000f280000300800 */
[----:B-1----:R-:W4:Y:S01]  /*1c400*/  LDL.LU R11, [R1+0x2c] ;  /* 0x00002c00010b7983 */ /* 0x002f220000300800 */
[C---:B------:R-:W-:Y:S02]  /*1c410*/  ISETP.GT.AND P4, PT, R0.reuse, 0x10, P2 ;  /* 0x000000100000780c */ /* 0x040fe40001784270 */
[----:B------:R-:W-:-:S02]  /*1c420*/  ISETP.GT.AND P6, PT, R0, 0x11, P2 ;  /* 0x000000110000780c */ /* 0x000fc400017c4270 */
[----:B------:R-:W-:Y:S02]  /*1c430*/  F2FP.F16.F32.PACK_AB R15, RZ, R15 ;  /* 0x0000000fff0f723e */ /* 0x000fe400000000ff */
[C---:B------:R-:W-:Y:S02]  /*1c440*/  ISETP.GT.AND P0, PT, R0.reuse, 0x10, P3 ;  /* 0x000000100000780c */ /* 0x040fe40001f04270 */
[----:B------:R-:W-:-:S05]  /*1c450*/  ISETP.GT.AND P1, PT, R0, 0x11, P3 ;  /* 0x000000110000780c */ /* 0x000fca0001f24270 */
        /* <DEDUP_REMOVED lines=144> */
[----:B-1----:R-:W2:Y:S01]  /*1cd60*/  LDL.LU R11, [R1+0x88] ;  /* 0x00008800010b7983 */ /* 0x002ea20000300800 */
[C---:B------:R-:W-:Y:S02]  /*1cd70*/  ISETP.GT.AND P4, PT, R0.reuse, 0x40, P2 ;  /* 0x000000400000780c */ /* 0x040fe40001784270 */
[----:B------:R-:W-:-:S02]  /*1cd80*/  ISETP.GT.AND P6, PT, R0, 0x41, P2 ;  /* 0x000000410000780c */ /* 0x000fc400017c4270 */
[----:B------:R-:W-:Y:S02]  /*1cd90*/  F2FP.F16.F32.PACK_AB R15, RZ, R15 ;  /* 0x0000000fff0f723e */ /* 0x000fe400000000ff */
[----:B------:R-:W-:-:S07]  /*1cda0*/  ISETP.GT.AND P0, PT, R0, 0x40, P3 ;  /* 0x000000400000780c */ /* 0x000fce0001f04270 */
[----:B------:R-:W-:Y:S04]  /*1cdb0*/  @P4 STG.E.U16 desc[UR36][R6.64+0x80], R15 ;  /* 0x0000800f06004986 */ /* 0x000fe8000c101524 */
[----:B------:R0:W-:Y:S02]  /*1cdc0*/  @P6 STG.E.U16 desc[UR36][R6.64+0x82], R12 ;  /* 0x0000820c06006986 */ /* 0x0001e4000c101524 */
[----:B0-----:R-:W-:Y:S01]  /*1cdd0*/  IADD3 R12, P6, R4, UR5, RZ ;  /* 0x00000005040c7c10 */ /* 0x001fe2000ffde0ff */
[-C--:B--2---:R-:W-:Y:S01]  /*1cde0*/  FMUL R15, R11, R2.reuse ;  /* 0x000000020b0f7220 */ /* 0x084fe20000400000 */
[-C--:B------:R-:W-:Y:S01]  /*1cdf0*/  FMUL R11, R14, R2.reuse ;  /* 0x000000020e0b7220 */ /* 0x080fe20000400000 */
[----:B---3--:R-:W-:Y:S01]  /*1ce00*/  FMUL R14, R13, R2 ;  /* 0x000000020d0e7220 */ /* 0x008fe20000400000 */
[----:B------:R-:W-:-:S02]  /*1ce10*/  IADD3.X R13, R5, UR4, RZ, P6, !PT ;  /* 0x00000004050d7c10 */ /* 0x000fc4000b7fe4ff */
[----:B------:R-:W-:-:S05]  /*1ce20*/  F2FP.F16.F32.PACK_AB R15, RZ, R15 ;  /* 0x0000000fff0f723e */ /* 0x000fca00000000ff */
[----:B------:R0:W-:Y:S04]  /*1ce30*/  @P0 STG.E.U16 desc[UR36][R12.64+0x80], R15 ;  /* 0x0000800f0c000986 */ /* 0x0001e8000c101524 */
[----:B0-----:R-:W2:Y:S04]  /*1ce40*/  LDL.LU R12, [R1+0x9c] ;  /* 0x00009c00010c7983 */ /* 0x001ea80000300800 */
[----:B------:R-:W3:Y:S04]  /*1ce50*/  LDL.LU R13, [R1+0xa4] ;  /* 0x0000a400010d7983 */ /* 0x000ee80000300800 */
[----:B------:R-:W3:Y:S01]  /*1ce60*/  LDL.LU R15, [R1+0xa8] ;  /* 0x0000a800010f7983 */ /* 0x000ee20000300800 */
[----:B------:R-:W-:-:S02]  /*1ce70*/  ISETP.GT.AND P1, PT, R0, 0x41, P3 ;  /* 0x000000410000780c */ /* 0x000fc40001f24270 */
[----:B------:R-:W-:Y:S01]  /*1ce80*/  F2FP.F16.F32.PACK_AB R11, RZ, R11 ;  /* 0x0000000bff0b723e */ /* 0x000fe200000000ff */
[----:B----4-:R-:W-:Y:S01]  /*1ce90*/  FMUL R18, R18, R2 ;  /* 0x0000000212127220 */ /* 0x010fe20000400000 */
[----:B------:R-:W-:Y:S02]  /*1cea0*/  IADD3 R10, P5, R4, UR5, RZ ;  /* 0x00000005040a7c10 */ /* 0x000fe4000ffbe0ff */
[C---:B------:R-:W-:Y:S02]  /*1ceb0*/  ISETP.GT.AND P4, PT, R0.reuse, 0x48, P2 ;  /* 0x000000480000780c */ /* 0x040fe40001784270 */
[----:B------:R-:W-:Y:S02]  /*1cec0*/  ISETP.GT.AND P6, PT, R0, 0x49, P2 ;  /* 0x000000490000780c */ /* 0x000fe400017c4270 */
[----:B------:R-:W-:Y:S02]  /*1ced0*/  PRMT R19, R11, 0x7610, R19 ;  /* 0x000076100b137816 */ /* 0x000fe40000000013 */
[----:B------:R-:W-:-:S02]  /*1cee0*/  IADD3.X R11, R5, UR4, RZ, P5, !PT ;  /* 0x00000004050b7c10 */ /* 0x000fc4000affe4ff */
[----:B------:R-:W-:Y:S02]  /*1cef0*/  F2FP.F16.F32.PACK_AB R18, RZ, R18 ;  /* 0x00000012ff12723e */ /* 0x000fe400000000ff */
[----:B------:R-:W-:Y:S01]  /*1cf00*/  F2FP.F16.F32.PACK_AB R14, RZ, R14 ;  /* 0x0000000eff0e723e */ /* 0x000fe200000000ff */
[----:B------:R0:W-:Y:S01]  /*1cf10*/  @P1 STG.E.U16 desc[UR36][R10.64+0x82], R19 ;  /* 0x000082130a001986 */ /* 0x0001e2000c101524 */
[----:B------:R-:W-:-:S03]  /*1cf20*/  ISETP.GT.AND P0, PT, R0, 0x48, P3 ;  /* 0x000000480000780c */ /* 0x000fc60001f04270 */
[----:B------:R-:W-:Y:S01]  /*1cf30*/  @P4 STG.E.U16 desc[UR36][R6.64+0x90], R14 ;  /* 0x0000900e06004986 */ /* 0x000fe2000c101524 */
[----:B0-----:R-:W-:Y:S01]  /*1cf40*/  PRMT R10, R18, 0x7610, R10 ;  /* 0x00007610120a7816 */ /* 0x001fe2000000000a */
[----:B------:R-:W-:-:S04]  /*1cf50*/  FMUL R20, R20, R2 ;  /* 0x0000000214147220 */ /* 0x000fc80000400000 */
[----:B------:R0:W-:Y:S01]  /*1cf60*/  @P6 STG.E.U16 desc[UR36][R6.64+0x92], R10 ;  /* 0x0000920a06006986 */ /* 0x0001e2000c101524 */
[C---:B------:R-:W-:Y:S02]  /*1cf70*/  ISETP.GT.AND P1, PT, R0.reuse, 0x49, P3 ;  /* 0x000000490000780c */ /* 0x040fe40001f24270 */
[----:B------:R-:W-:Y:S01]  /*1cf80*/  ISETP.GT.AND P4, PT, R0, 0x50, P2 ;  /* 0x000000500000780c */ /* 0x000fe20001784270 */
[----:B------:R-:W-:Y:S01]  /*1cf90*/  FMUL R21, R21, R2 ;  /* 0x0000000215157220 */ /* 0x000fe20000400000 */
[----:B------:R-:W-:Y:S02]  /*1cfa0*/  F2FP.F16.F32.PACK_AB R20, RZ, R20 ;  /* 0x00000014ff14723e */ /* 0x000fe400000000ff */
[----:B0-----:R-:W-:-:S04]  /*1cfb0*/  IADD3 R10, P6, R4, UR5, RZ ;  /* 0x00000005040a7c10 */ /* 0x001fc8000ffde0ff */
[----:B------:R-:W-:Y:S02]  /*1cfc0*/  IADD3.X R11, R5, UR4, RZ, P6, !PT ;  /* 0x00000004050b7c10 */ /* 0x000fe4000b7fe4ff */
[C---:B------:R-:W-:Y:S02]  /*1cfd0*/  ISETP.GT.AND P6, PT, R0.reuse, 0x51, P2 ;  /* 0x000000510000780c */ /* 0x040fe400017c4270 */
[----:B------:R-:W-:Y:S01]  /*1cfe0*/  F2FP.F16.F32.PACK_AB R21, RZ, R21 ;  /* 0x00000015ff15723e */ /* 0x000fe200000000ff */
[----:B------:R0:W-:Y:S01]  /*1cff0*/  @P0 STG.E.U16 desc[UR36][R10.64+0x90], R20 ;  /* 0x000090140a000986 */ /* 0x0001e2000c101524 */
[----:B------:R-:W-:Y:S01]  /*1d000*/  ISETP.GT.AND P0, PT, R0, 0x50, P3 ;  /* 0x000000500000780c */ /* 0x000fe20001f04270 */
[----:B------:R-:W-:-:S05]  /*1d010*/  FMUL R19, R231, R2 ;  /* 0x00000002e7137220 */ /* 0x000fca0000400000 */
[----:B------:R-:W-:Y:S01]  /*1d020*/  F2FP.F16.F32.PACK_AB R19, RZ, R19 ;  /* 0x00000013ff13723e */ /* 0x000fe200000000ff */
[-C--:B--2---:R-:W-:Y:S01]  /*1d030*/  FMUL R18, R12, R2.reuse ;  /* 0x000000020c127220 */ /* 0x084fe20000400000 */
[----:B------:R-:W-:Y:S01]  /*1d040*/  IADD3 R12, P5, R4, UR5, RZ ;  /* 0x00000005040c7c10 */ /* 0x000fe2000ffbe0ff */
[----:B---3--:R-:W-:-:S03]  /*1d050*/  FMUL R14, R13, R2 ;  /* 0x000000020d0e7220 */ /* 0x008fc60000400000 */
[----:B------:R-:W-:Y:S02]  /*1d060*/  F2FP.F16.F32.PACK_AB R18, RZ, R18 ;  /* 0x00000012ff12723e */ /* 0x000fe400000000ff */
[----:B------:R-:W-:Y:S02]  /*1d070*/  IADD3.X R13, R5, UR4, RZ, P5, !PT ;  /* 0x00000004050d7c10 */ /* 0x000fe4000affe4ff */
[----:B0-----:R-:W-:Y:S01]  /*1d080*/  F2FP.F16.F32.PACK_AB R11, RZ, R14 ;  /* 0x0000000eff0b723e */ /* 0x001fe200000000ff */
[-C--:B------:R-:W-:Y:S02]  /*1d090*/  FMUL R14, R15, R2.reuse ;  /* 0x000000020f0e7220 */ /* 0x080fe40000400000 */
[----:B------:R0:W-:Y:S04]  /*1d0a0*/  @P1 STG.E.U16 desc[UR36][R12.64+0x92], R18 ;  /* 0x000092120c001986 */ /* 0x0001e8000c101524 */
[----:B------:R-:W-:Y:S01]  /*1d0b0*/  @P4 STG.E.U16 desc[UR36][R6.64+0xa0], R21 ;  /* 0x0000a01506004986 */ /* 0x000fe2000c101524 */
[----:B------:R-:W-:-:S03]  /*1d0c0*/  FMUL R15, R235, R2 ;  /* 0x00000002eb0f7220 */ /* 0x000fc60000400000 */
[----:B------:R1:W-:Y:S01]  /*1d0d0*/  @P6 STG.E.U16 desc[UR36][R6.64+0xa2], R11 ;  /* 0x0000a20b06006986 */ /* 0x0003e2000c101524 */
[----:B------:R-:W-:Y:S02]  /*1d0e0*/  IADD3 R10, P6, R4, UR5, RZ ;  /* 0x00000005040a7c10 */ /* 0x000fe4000ffde0ff */
[----:B------:R-:W-:Y:S02]  /*1d0f0*/  ISETP.GT.AND P1, PT, R0, 0x51, P3 ;  /* 0x000000510000780c */ /* 0x000fe40001f24270 */
[----:B0-----:R-:W-:Y:S01]  /*1d100*/  F2FP.F16.F32.PACK_AB R13, RZ, R14 ;  /* 0x0000000eff0d723e */ /* 0x001fe200000000ff */
[----:B------:R-:W-:Y:S01]  /*1d110*/  FMUL R14, R232, R2 ;  /* 0x00000002e80e7220 */ /* 0x000fe20000400000 */
[----:B------:R-:W-:Y:S02]  /*1d120*/  ISETP.GT.AND P4, PT, R0, 0x58, P2 ;  /* 0x000000580000780c */ /* 0x000fe40001784270 */
[----:B------:R-:W-:Y:S02]  /*1d130*/  F2FP.F16.F32.PACK_AB R15, RZ, R15 ;  /* 0x0000000fff0f723e */ /* 0x000fe400000000ff */
[----:B-1----:R-:W-:-:S02]  /*1d140*/  IADD3.X R11, R5, UR4, RZ, P6, !PT ;  /* 0x00000004050b7c10 */ /* 0x002fc4000b7fe4ff */
[----:B------:R-:W-:Y:S02]  /*1d150*/  ISETP.GT.AND P6, PT, R0, 0x59, P2 ;  /* 0x000000590000780c */ /* 0x000fe400017c4270 */
[----:B------:R-:W-:Y:S02]  /*1d160*/  IADD3 R12, P5, R4, UR5, RZ ;  /* 0x00000005040c7c10 */ /* 0x000fe4000ffbe0ff */
[----:B------:R-:W-:Y:S02]  /*1d170*/  PRMT R20, R13, 0x7610, R20 ;  /* 0x000076100d147816 */ /* 0x000fe40000000014 */
[----:B------:R-:W-:Y:S02]  /*1d180*/  F2FP.F16.F32.PACK_AB R14, RZ, R14 ;  /* 0x0000000eff0e723e */ /* 0x000fe400000000ff */
[----:B------:R-:W-:Y:S01]  /*1d190*/  PRMT R21, R15, 0x7610, R21 ;  /* 0x000076100f157816 */ /* 0x000fe20000000015 */
[----:B------:R0:W-:Y:S01]  /*1d1a0*/  @P0 STG.E.U16 desc[UR36][R10.64+0xa0], R20 ;  /* 0x0000a0140a000986 */ /* 0x0001e2000c101524 */
[----:B------:R-:W-:-:S02]  /*1d1b0*/  IADD3.X R13, R5, UR4, RZ, P5, !PT ;  /* 0x00000004050d7c10 */ /* 0x000fc4000affe4ff */
[----:B------:R-:W-:-:S03]  /*1d1c0*/  ISETP.GT.AND P0, PT, R0, 0x58, P3 ;  /* 0x000000580000780c */ /* 0x000fc60001f04270 */
[----:B------:R1:W-:Y:S01]  /*1d1d0*/  @P1 STG.E.U16 desc[UR36][R12.64+0xa2], R21 ;  /* 0x0000a2150c001986 */ /* 0x0003e2000c101524 */
[----:B0-----:R-:W-:Y:S01]  /*1d1e0*/  PRMT R11, R14, 0x7610, R11 ;  /* 0x000076100e0b7816 */ /* 0x001fe2000000000b */
[-C--:B------:R-:W-:Y:S02]  /*1d1f0*/  FMUL R14, R233, R2.reuse ;  /* 0x00000002e90e7220 */ /* 0x080fe40000400000 */
[----:B------:R0:W-:Y:S01]  /*1d200*/  @P4 STG.E.U16 desc[UR36][R6.64+0xb0], R19 ;  /* 0x0000b01306004986 */ /* 0x0001e2000c101524 */
[----:B------:R-:W-:-:S03]  /*1d210*/  FMUL R15, R234, R2 ;  /* 0x00000002ea0f7220 */ /* 0x000fc60000400000 */
[----:B------:R2:W-:Y:S01]  /*1d220*/  @P6 STG.E.U16 desc[UR36][R6.64+0xb2], R11 ;  /* 0x0000b20b06006986 */ /* 0x0005e2000c101524 */
[----:B------:R-:W-:Y:S01]  /*1d230*/  IADD3 R10, P6, R4, UR5, RZ ;  /* 0x00000005040a7c10 */ /* 0x000fe2000ffde0ff */
[----:B------:R-:W-:Y:S01]  /*1d240*/  FMUL R18, R227, R2 ;  /* 0x00000002e3127220 */ /* 0x000fe20000400000 */
[----:B-1----:R-:W-:Y:S01]  /*1d250*/  F2FP.F16.F32.PACK_AB R13, RZ, R14 ;  /* 0x0000000eff0d723e */ /* 0x002fe200000000ff */
[----:B------:R-:W-:Y:S01]  /*1d260*/  FMUL R14, R228, R2 ;  /* 0x00000002e40e7220 */ /* 0x000fe20000400000 */
[C---:B------:R-:W-:Y:S02]  /*1d270*/  ISETP.GT.AND P1, PT, R0.reuse, 0x59, P3 ;  /* 0x000000590000780c */ /* 0x040fe40001f24270 */
[----:B------:R-:W-:Y:S02]  /*1d280*/  ISETP.GT.AND P4, PT, R0, 0x60, P2 ;  /* 0x000000600000780c */ /* 0x000fe40001784270 */
[----:B0-----:R-:W-:Y:S02]  /*1d290*/  PRMT R19, R13, 0x7610, R19 ;  /* 0x000076100d137816 */ /* 0x001fe40000000013 */
[----:B--2---:R-:W-:-:S02]  /*1d2a0*/  IADD3.X R11, R5, UR4, RZ, P6, !PT ;  /* 0x00000004050b7c10 */ /* 0x004fc4000b7fe4ff */
[----:B------:R-:W-:Y:S02]  /*1d2b0*/  ISETP.GT.AND P6, PT, R0, 0x61, P2 ;  /* 0x000000610000780c */ /* 0x000fe400017c4270 */
[----:B------:R-:W-:Y:S02]  /*1d2c0*/  F2FP.F16.F32.PACK_AB R15, RZ, R15 ;  /* 0x0000000fff0f723e */ /* 0x000fe400000000ff */
[----:B------:R-:W-:Y:S02]  /*1d2d0*/  IADD3 R12, P5, R4, UR5, RZ ;  /* 0x00000005040c7c10 */ /* 0x000fe4000ffbe0ff */
[----:B------:R-:W-:Y:S02]  /*1d2e0*/  F2FP.F16.F32.PACK_AB R18, RZ, R18 ;  /* 0x00000012ff12723e */ /* 0x000fe400000000ff */
[----:B------:R-:W-:Y:S01]  /*1d2f0*/  F2FP.F16.F32.PACK_AB R14, RZ, R14 ;  /* 0x0000000eff0e723e */ /* 0x000fe200000000ff */
[----:B------:R0:W-:Y:S01]  /*1d300*/  @P0 STG.E.U16 desc[UR36][R10.64+0xb0], R19 ;  /* 0x0000b0130a000986 */ /* 0x0001e2000c101524 */
[----:B------:R-:W-:-:S02]  /*1d310*/  PRMT R20, R15, 0x7610, R20 ;  /* 0x000076100f147816 */ /* 0x000fc40000000014 */
[----:B------:R-:W-:Y:S02]  /*1d320*/  IADD3.X R13, R5, UR4, RZ, P5, !PT ;  /* 0x00000004050d7c10 */ /* 0x000fe4000affe4ff */
[----:B------:R-:W-:Y:S01]  /*1d330*/  PRMT R21, R14, 0x7610, R21 ;  /* 0x000076100e157816 */ /* 0x000fe20000000015 */
[-C--:B------:R-:W-:Y:S01]  /*1d340*/  FMUL R14, R229, R2.reuse ;  /* 0x00000002e50e7220 */ /* 0x080fe20000400000 */
[-C--:B------:R-:W-:Y:S01]  /*1d350*/  FMUL R15, R230, R2.reuse ;  /* 0x00000002e60f7220 */ /* 0x080fe20000400000 */
[----:B------:R1:W-:Y:S01]  /*1d360*/  @P1 STG.E.U16 desc[UR36][R12.64+0xb2], R20 ;  /* 0x0000b2140c001986 */ /* 0x0003e2000c101524 */
[----:B0-----:R-:W-:Y:S02]  /*1d370*/  PRMT R11, R18, 0x7610, R11 ;  /* 0x00007610120b7816 */ /* 0x001fe4000000000b */
[C---:B------:R-:W-:Y:S02]  /*1d380*/  ISETP.GT.AND P0, PT, R0.reuse, 0x60, P3 ;  /* 0x000000600000780c */ /* 0x040fe40001f04270 */
[----:B------:R-:W-:Y:S01]  /*1d390*/  ISETP.GT.AND P1, PT, R0, 0x61, P3 ;  /* 0x000000610000780c */ /* 0x000fe20001f24270 */
[----:B------:R0:W-:Y:S04]  /*1d3a0*/  @P4 STG.E.U16 desc[UR36][R6.64+0xc0], R11 ;  /* 0x0000c00b06004986 */ /* 0x0001e8000c101524 */
[----:B------:R2:W-:Y:S01]  /*1d3b0*/  @P6 STG.E.U16 desc[UR36][R6.64+0xc2], R21 ;  /* 0x0000c21506006986 */ /* 0x0005e2000c101524 */
[----:B------:R-:W-:Y:S01]  /*1d3c0*/  IADD3 R10, P6, R4, UR5, RZ ;  /* 0x00000005040a7c10 */ /* 0x000fe2000ffde0ff */
[----:B------:R-:W-:Y:S01]  /*1d3d0*/  FMUL R18, R223, R2 ;  /* 0x00000002df127220 */ /* 0x000fe20000400000 */
[----:B-1----:R-:W-:Y:S01]  /*1d3e0*/  F2FP.F16.F32.PACK_AB R13, RZ, R14 ;  /* 0x0000000eff0d723e */ /* 0x002fe200000000ff */
[----:B------:R-:W-:Y:S01]  /*1d3f0*/  FMUL R14, R224, R2 ;  /* 0x00000002e00e7220 */ /* 0x000fe20000400000 */
[----:B------:R-:W-:-:S02]  /*1d400*/  F2FP.F16.F32.PACK_AB R15, RZ, R15 ;  /* 0x0000000fff0f723e */ /* 0x000fc400000000ff */
[----:B------:R-:W-:Y:S02]  /*1d410*/  IADD3 R12, P5, R4, UR5, RZ ;  /* 0x00000005040c7c10 */ /* 0x000fe4000ffbe0ff */
[C---:B------:R-:W-:Y:S02]  /*1d420*/  ISETP.GT.AND P4, PT, R0.reuse, 0x68, P2 ;  /* 0x000000680000780c */ /* 0x040fe40001784270 */
[----:B0-----:R-:W-:Y:S02]  /*1d430*/  IADD3.X R11, R5, UR4, RZ, P6, !PT ;  /* 0x00000004050b7c10 */ /* 0x001fe4000b7fe4ff */
[----:B------:R-:W-:Y:S02]  /*1d440*/  ISETP.GT.AND P6, PT, R0, 0x69, P2 ;  /* 0x000000690000780c */ /* 0x000fe400017c4270 */
[----:B------:R-:W-:Y:S02]  /*1d450*/  PRMT R19, R13, 0x7610, R19 ;  /* 0x000076100d137816 */ /* 0x000fe40000000013 */
[----:B------:R-:W-:-:S02]  /*1d460*/  PRMT R20, R15, 0x7610, R20 ;  /* 0x000076100f147816 */ /* 0x000fc40000000014 */
[----:B------:R-:W-:Y:S02]  /*1d470*/  IADD3.X R13, R5, UR4, RZ, P5, !PT ;  /* 0x00000004050d7c10 */ /* 0x000fe4000affe4ff */
[----:B------:R-:W-:Y:S02]  /*1d480*/  F2FP.F16.F32.PACK_AB R18, RZ, R18 ;  /* 0x00000012ff12723e */ /* 0x000fe400000000ff */
[----:B------:R-:W-:Y:S01]  /*1d490*/  F2FP.F16.F32.PACK_AB R14, RZ, R14 ;  /* 0x0000000eff0e723e */ /* 0x000fe200000000ff */
[----:B------:R-:W-:Y:S01]  /*1d4a0*/  @P0 STG.E.U16 desc[UR36][R10.64+0xc0], R19 ;  /* 0x0000c0130a000986 */ /* 0x000fe2000c101524 */
[----:B--2---:R-:W-:-:S03]  /*1d4b0*/  PRMT R21, R18, 0x7610, R21 ;  /* 0x0000761012157816 */ /* 0x004fc60000000015 */
[----:B------:R0:W-:Y:S01]  /*1d4c0*/  @P1 STG.E.U16 desc[UR36][R12.64+0xc2], R20 ;  /* 0x0000c2140c001986 */ /* 0x0001e2000c101524 */
[----:B------:R-:W-:-:S03]  /*1d4d0*/  ISETP.GT.AND P0, PT, R0, 0x68, P3 ;  /* 0x000000680000780c */ /* 0x000fc60001f04270 */
[----:B------:R-:W-:Y:S01]  /*1d4e0*/  @P4 STG.E.U16 desc[UR36][R6.64+0xd0], R21 ;  /* 0x0000d01506004986 */ /* 0x000fe2000c101524 */
[----:B0-----:R-:W-:Y:S01]  /*1d4f0*/  PRMT R13, R14, 0x7610, R13 ;  /* 0x000076100e0d7816 */ /* 0x001fe2000000000d */
[-C--:B------:R-:W-:Y:S01]  /*1d500*/  FMUL R14, R225, R2.reuse ;  /* 0x00000002e10e7220 */ /* 0x080fe20000400000 */
[----:B------:R-:W-:-:S03]  /*1d510*/  FMUL R15, R226, R2 ;  /* 0x00000002e20f7220 */ /* 0x000fc60000400000 */
[----:B------:R0:W-:Y:S01]  /*1d520*/  @P6 STG.E.U16 desc[UR36][R6.64+0xd2], R13 ;  /* 0x0000d20d06006986 */ /* 0x0001e2000c101524 */
[----:B------:R-:W-:Y:S01]  /*1d530*/  IADD3 R12, P6, R4, UR5, RZ ;  /* 0x00000005040c7c10 */ /* 0x000fe2000ffde0ff */
[----:B------:R-:W-:Y:S01]  /*1d540*/  FMUL R18, R219, R2 ;  /* 0x00000002db127220 */ /* 0x000fe20000400000 */
[----:B------:R-:W-:Y:S01]  /*1d550*/  F2FP.F16.F32.PACK_AB R11, RZ, R14 ;  /* 0x0000000eff0b723e */ /* 0x000fe200000000ff */
[----:B------:R-:W-:Y:S01]  /*1d560*/  FMUL R14, R220, R2 ;  /* 0x00000002dc0e7220 */ /* 0x000fe20000400000 */
[C---:B------:R-:W-:Y:S02]  /*1d570*/  ISETP.GT.AND P1, PT, R0.reuse, 0x69, P3 ;  /* 0x000000690000780c */ /* 0x040fe40001f24270 */
[----:B------:R-:W-:Y:S02]  /*1d580*/  ISETP.GT.AND P4, PT, R0, 0x70, P2 ;  /* 0x000000700000780c */ /* 0x000fe40001784270 */
[----:B------:R-:W-:Y:S02]  /*1d590*/  PRMT R19, R11, 0x7610, R19 ;  /* 0x000076100b137816 */ /* 0x000fe40000000013 */
[----:B0-----:R-:W-:-:S02]  /*1d5a0*/  IADD3.X R13, R5, UR4, RZ, P6, !PT ;  /* 0x00000004050d7c10 */ /* 0x001fc4000b7fe4ff */
        /* <DEDUP_REMOVED lines=58> */
[----:B------:R-:W-:Y:S01]  /*1d950*/  ISETP.GT.AND P0, PT, R0, 0x80, P3 ;  /* 0x000000800000780c */ /* 0x000fe20001f04270 */
[----:B------:R1:W-:Y:S01]  /*1d960*/  @P1 STG.E.U16 desc[UR36][R12.64+0xf2], R20 ;  /* 0x0000f2140c001986 */ /* 0x0003e2000c101524 */
[----:B0-----:R-:W-:Y:S01]  /*1d970*/  PRMT R11, R18, 0x7610, R11 ;  /* 0x00007610120b7816 */ /* 0x001fe2000000000b */
[----:B------:R-:W-:-:S04]  /*1d980*/  FMUL R15, R214, R2 ;  /* 0x00000002d60f7220 */ /* 0x000fc80000400000 */
[----:B------:R0:W-:Y:S04]  /*1d990*/  @P4 STG.E.U16 desc[UR36][R6.64+0x100], R11 ;  /* 0x0001000b06004986 */ /* 0x0001e8000c101524 */
[----:B------:R2:W-:Y:S01]  /*1d9a0*/  @P6 STG.E.U16 desc[UR36][R6.64+0x102], R21 ;  /* 0x0001021506006986 */ /* 0x0005e2000c101524 */
[----:B------:R-:W-:Y:S01]  /*1d9b0*/  IADD3 R10, P6, R4, UR5, RZ ;  /* 0x00000005040a7c10 */ /* 0x000fe2000ffde0ff */
[----:B------:R-:W-:Y:S01]  /*1d9c0*/  FMUL R18, R207, R2 ;  /* 0x00000002cf127220 */ /* 0x000fe20000400000 */
[----:B-1----:R-:W-:Y:S01]  /*1d9d0*/  F2FP.F16.F32.PACK_AB R13, RZ, R14 ;  /* 0x0000000eff0d723e */ /* 0x002fe200000000ff */
[----:B------:R-:W-:Y:S01]  /*1d9e0*/  FMUL R14, R208, R2 ;  /* 0x00000002d00e7220 */ /* 0x000fe20000400000 */
[C---:B------:R-:W-:Y:S02]  /*1d9f0*/  ISETP.GT.AND P1, PT, R0.reuse, 0x81, P3 ;  /* 0x000000810000780c */ /* 0x040fe40001f24270 */
[----:B------:R-:W-:-:S02]  /*1da00*/  ISETP.GT.AND P4, PT, R0, 0x88, P2 ;  /* 0x000000880000780c */ /* 0x000fc40001784270 */
[----:B0-----:R-:W-:Y:S02]  /*1da10*/  IADD3.X R11, R5, UR4, RZ, P6, !PT ;  /* 0x00000004050b7c10 */ /* 0x001fe4000b7fe4ff */
[----:B------:R-:W-:Y:S02]  /*1da20*/  ISETP.GT.AND P6, PT, R0, 0x89, P2 ;  /* 0x000000890000780c */ /* 0x000fe400017c4270 */
[----:B------:R-:W-:Y:S02]  /*1da30*/  PRMT R19, R13, 0x7610, R19 ;  /* 0x000076100d137816 */ /* 0x000fe40000000013 */
[----:B------:R-:W-:Y:S02]  /*1da40*/  F2FP.F16.F32.PACK_AB R15, RZ, R15 ;  /* 0x0000000fff0f723e */ /* 0x000fe400000000ff */
[----:B------:R-:W-:Y:S02]  /*1da50*/  IADD3 R12, P5, R4, UR5, RZ ;  /* 0x00000005040c7c10 */ /* 0x000fe4000ffbe0ff */
[----:B------:R-:W-:-:S02]  /*1da60*/  F2FP.F16.F32.PACK_AB R18, RZ, R18 ;  /* 0x00000012ff12723e */ /* 0x000fc400000000ff */
[----:B------:R-:W-:Y:S01]  /*1da70*/  F2FP.F16.F32.PACK_AB R14, RZ, R14 ;  /* 0x0000000eff0e723e */ /* 0x000fe200000000ff */
[----:B------:R0:W-:Y:S01]  /*1da80*/  @P0 STG.E.U16 desc[UR36][R10.64+0x100], R19 ;  /* 0x000100130a000986 */ /* 0x0001e2000c101524 */
[----:B------:R-:W-:Y:S02]  /*1da90*/  PRMT R20, R15, 0x7610, R20 ;  /* 0x000076100f147816 */ /* 0x000fe40000000014 */
[----:B------:R-:W-:Y:S02]  /*1daa0*/  IADD3.X R13, R5, UR4, RZ, P5, !PT ;  /* 0x00000004050d7c10 */ /* 0x000fe4000affe4ff */
[----:B--2---:R-:W-:Y:S01]  /*1dab0*/  PRMT R21, R14, 0x7610, R21 ;  /* 0x000076100e157816 */ /* 0x004fe20000000015 */
        /* <DEDUP_REMOVED lines=172> */
[----:B------:R-:W-:Y:S01]  /*1e580*/  FMUL R15, R182, R2 ;  /* 0x00000002b60f7220 */ /* 0x000fe20000400000 */
[----:B------:R-:W-:-:S03]  /*1e590*/  ISETP.GT.AND P1, PT, R0, 0xc1, P3 ;  /* 0x000000c10000780c */ /* 0x000fc60001f24270 */
[----:B------:R0:W-:Y:S01]  /*1e5a0*/  @P4 STG.E.U16 desc[UR36][R6.64+0x180], R11 ;  /* 0x0001800b06004986 */ /* 0x0001e2000c101524 */
[----:B------:R-:W-:Y:S01]  /*1e5b0*/  FMUL R18, R175, R2 ;  /* 0x00000002af127220 */ /* 0x000fe20000400000 */
[----:B-1----:R-:W-:Y:S02]  /*1e5c0*/  F2FP.F16.F32.PACK_AB R13, RZ, R14 ;  /* 0x0000000eff0d723e */ /* 0x002fe400000000ff */
[----:B------:R1:W-:Y:S01]  /*1e5d0*/  @P6 STG.E.U16 desc[UR36][R6.64+0x182], R21 ;  /* 0x0001821506006986 */ /* 0x0003e2000c101524 */
[----:B------:R-:W-:Y:S01]  /*1e5e0*/  IADD3 R10, P6, R4, UR5, RZ ;  /* 0x00000005040a7c10 */ /* 0x000fe2000ffde0ff */
[----:B------:R-:W-:Y:S01]  /*1e5f0*/  FMUL R14, R176, R2 ;  /* 0x00000002b00e7220 */ /* 0x000fe20000400000 */
[----:B------:R-:W-:Y:S02]  /*1e600*/  F2FP.F16.F32.PACK_AB R15, RZ, R15 ;  /* 0x0000000fff0f723e */ /* 0x000fe400000000ff */
[----:B------:R-:W-:Y:S02]  /*1e610*/  ISETP.GT.AND P4, PT, R0, 0xc8, P2 ;  /* 0x000000c80000780c */ /* 0x000fe40001784270 */
[----:B------:R-:W-:-:S02]  /*1e620*/  IADD3 R12, P5, R4, UR5, RZ ;  /* 0x00000005040c7c10 */ /* 0x000fc4000ffbe0ff */
[----:B0-----:R-:W-:Y:S02]  /*1e630*/  IADD3.X R11, R5, UR4, RZ, P6, !PT ;  /* 0x00000004050b7c10 */ /* 0x001fe4000b7fe4ff */
[----:B------:R-:W-:Y:S02]  /*1e640*/  PRMT R19, R13, 0x7610, R19 ;  /* 0x000076100d137816 */ /* 0x000fe40000000013 */
[----:B------:R-:W-:Y:S02]  /*1e650*/  F2FP.F16.F32.PACK_AB R18, RZ, R18 ;  /* 0x00000012ff12723e */ /* 0x000fe400000000ff */
[----:B------:R-:W-:Y:S02]  /*1e660*/  ISETP.GT.AND P6, PT, R0, 0xc9, P2 ;  /* 0x000000c90000780c */ /* 0x000fe400017c4270 */
[----:B------:R-:W-:Y:S02]  /*1e670*/  PRMT R20, R15, 0x7610, R20 ;  /* 0x000076100f147816 */ /* 0x000fe40000000014 */
[----:B------:R-:W-:-:S02]  /*1e680*/  IADD3.X R13, R5, UR4, RZ, P5, !PT ;  /* 0x00000004050d7c10 */ /* 0x000fc4000affe4ff */
[----:B------:R-:W-:Y:S01]  /*1e690*/  F2FP.F16.F32.PACK_AB R14, RZ, R14 ;  /* 0x0000000eff0e723e */ /* 0x000fe200000000ff */
[----:B------:R0:W-:Y:S03]  /*1e6a0*/  @P0 STG.E.U16 desc[UR36][R10.64+0x180], R19 ;  /* 0x000180130a000986 */ /* 0x0001e6000c101524 */
[----:B-1----:R-:W-:Y:S01]  /*1e6b0*/  PRMT R21, R14, 0x7610, R21 ;  /* 0x000076100e157816 */ /* 0x002fe20000000015 */
[----:B------:R1:W-:Y:S01]  /*1e6c0*/  @P1 STG.E.U16 desc[UR36][R12.64+0x182], R20 ;  /* 0x000182140c001986 */ /* 0x0003e2000c101524 */
[-C--:B------:R-:W-:Y:S01]  /*1e6d0*/  FMUL R14, R177, R2.reuse ;  /* 0x00000002b10e7220 */ /* 0x080fe20000400000 */
[----:B------:R-:W-:Y:S01]  /*1e6e0*/  ISETP.GT.AND P1, PT, R0, 0xc8, P3 ;  /* 0x000000c80000780c */ /* 0x000fe20001f24270 */
[----:B------:R-:W-:Y:S01]  /*1e6f0*/  FMUL R15, R178, R2 ;  /* 0x00000002b20f7220 */ /* 0x000fe20000400000 */
[----:B0-----:R-:W-:Y:S02]  /*1e700*/  PRMT R11, R18, 0x7610, R11 ;  /* 0x00007610120b7816 */ /* 0x001fe4000000000b */
[----:B------:R-:W-:-:S02]  /*1e710*/  IADD3 R10, P0, R4, UR5, RZ ;  /* 0x00000005040a7c10 */ /* 0x000fc4000ff1e0ff */
[----:B-1----:R-:W-:Y:S01]  /*1e720*/  F2FP.F16.F32.PACK_AB R13, RZ, R14 ;  /* 0x0000000eff0d723e */ /* 0x002fe200000000ff */
[----:B------:R0:W-:Y:S01]  /*1e730*/  @P4 STG.E.U16 desc[UR36][R6.64+0x190], R11 ;  /* 0x0001900b06004986 */ /* 0x0001e2000c101524 */
[----:B------:R-:W-:Y:S01]  /*1e740*/  ISETP.GT.AND P4, PT, R0, 0xc9, P3 ;  /* 0x000000c90000780c */ /* 0x000fe20001f84270 */
[-C--:B------:R-:W-:Y:S01]  /*1e750*/  FMUL R14, R172, R2.reuse ;  /* 0x00000002ac0e7220 */ /* 0x080fe20000400000 */
[----:B------:R-:W-:Y:S01]  /*1e760*/  ISETP.GT.AND P5, PT, R0, 0xd0, P2 ;  /* 0x000000d00000780c */ /* 0x000fe200017a4270 */
[----:B------:R-:W-:Y:S01]  /*1e770*/  @P6 STG.E.U16 desc[UR36][R6.64+0x192], R21 ;  /* 0x0001921506006986 */ /* 0x000fe2000c101524 */
[----:B------:R-:W-:Y:S01]  /*1e780*/  FMUL R18, R171, R2 ;  /* 0x00000002ab127220 */ /* 0x000fe20000400000 */
[----:B------:R-:W-:Y:S02]  /*1e790*/  F2FP.F16.F32.PACK_AB R15, RZ, R15 ;  /* 0x0000000fff0f723e */ /* 0x000fe400000000ff */
[----:B------:R-:W-:Y:S02]  /*1e7a0*/  IADD3 R12, P6, R4, UR5, RZ ;  /* 0x00000005040c7c10 */ /* 0x000fe4000ffde0ff */
[----:B0-----:R-:W-:-:S02]  /*1e7b0*/  IADD3.X R11, R5, UR4, RZ, P0, !PT ;  /* 0x00000004050b7c10 */ /* 0x001fc400087fe4ff */
[----:B------:R-:W-:Y:S02]  /*1e7c0*/  ISETP.GT.AND P0, PT, R0, 0xd1, P2 ;  /* 0x000000d10000780c */ /* 0x000fe40001704270 */
[----:B------:R-:W-:Y:S02]  /*1e7d0*/  PRMT R19, R13, 0x7610, R19 ;  /* 0x000076100d137816 */ /* 0x000fe40000000013 */
[----:B------:R-:W-:Y:S02]  /*1e7e0*/  F2FP.F16.F32.PACK_AB R14, RZ, R14 ;  /* 0x0000000eff0e723e */ /* 0x000fe400000000ff */
[----:B------:R-:W-:Y:S01]  /*1e7f0*/  PRMT R20, R15, 0x7610, R20 ;  /* 0x000076100f147816 */ /* 0x000fe20000000014 */
[----:B------:R0:W-:Y:S01]  /*1e800*/  @P1 STG.E.U16 desc[UR36][R10.64+0x190], R19 ;  /* 0x000190130a001986 */ /* 0x0001e2000c101524 */
[----:B------:R-:W-:Y:S02]  /*1e810*/  IADD3.X R13, R5, UR4, RZ, P6, !PT ;  /* 0x00000004050d7c10 */ /* 0x000fe4000b7fe4ff */
[----:B------:R-:W-:-:S02]  /*1e820*/  F2FP.F16.F32.PACK_AB R18, RZ, R18 ;  /* 0x00000012ff12723e */ /* 0x000fc400000000ff */
[----:B------:R-:W-:Y:S01]  /*1e830*/  ISETP.GT.AND P1, PT, R0, 0xd0, P3 ;  /* 0x000000d00000780c */ /* 0x000fe20001f24270 */
[----:B------:R1:W-:Y:S01]  /*1e840*/  @P4 STG.E.U16 desc[UR36][R12.64+0x192], R20 ;  /* 0x000192140c004986 */ /* 0x0003e2000c101524 */
[----:B0-----:R-:W-:Y:S01]  /*1e850*/  PRMT R11, R14, 0x7610, R11 ;  /* 0x000076100e0b7816 */ /* 0x001fe2000000000b */
[-C--:B------:R-:W-:Y:S02]  /*1e860*/  FMUL R14, R173, R2.reuse ;  /* 0x00000002ad0e7220 */ /* 0x080fe40000400000 */
[----:B------:R0:W-:Y:S01]  /*1e870*/  @P5 STG.E.U16 desc[UR36][R6.64+0x1a0], R18 ;  /* 0x0001a01206005986 */ /* 0x0001e2000c101524 */
[----:B------:R-:W-:Y:S01]  /*1e880*/  FMUL R15, R174, R2 ;  /* 0x00000002ae0f7220 */ /* 0x000fe20000400000 */
[----:B------:R-:W-:Y:S02]  /*1e890*/  ISETP.GT.AND P4, PT, R0, 0xd1, P3 ;  /* 0x000000d10000780c */ /* 0x000fe40001f84270 */
[----:B------:R2:W-:Y:S01]  /*1e8a0*/  @P0 STG.E.U16 desc[UR36][R6.64+0x1a2], R11 ;  /* 0x0001a20b06000986 */ /* 0x0005e2000c101524 */
[----:B------:R-:W-:-:S02]  /*1e8b0*/  IADD3 R10, P0, R4, UR5, RZ ;  /* 0x00000005040a7c10 */ /* 0x000fc4000ff1e0ff */
[----:B-1----:R-:W-:Y:S02]  /*1e8c0*/  F2FP.F16.F32.PACK_AB R13, RZ, R14 ;  /* 0x0000000eff0d723e */ /* 0x002fe400000000ff */
[----:B------:R-:W-:Y:S02]  /*1e8d0*/  F2FP.F16.F32.PACK_AB R15, RZ, R15 ;  /* 0x0000000fff0f723e */ /* 0x000fe400000000ff */
[----:B------:R-:W-:Y:S01]  /*1e8e0*/  IADD3 R12, P5, R4, UR5, RZ ;  /* 0x00000005040c7c10 */ /* 0x000fe2000ffbe0ff */
[----:B------:R-:W-:Y:S01]  /*1e8f0*/  FMUL R14, R167, R2 ;  /* 0x00000002a70e7220 */ /* 0x000fe20000400000 */
[----:B0-----:R-:W-:Y:S02]  /*1e900*/  PRMT R18, R13, 0x7610, R18 ;  /* 0x000076100d127816 */ /* 0x001fe40000000012 */
[----:B--2---:R-:W-:Y:S02]  /*1e910*/  IADD3.X R11, R5, UR4, RZ, P0, !PT ;  /* 0x00000004050b7c10 */ /* 0x004fe400087fe4ff */
[----:B------:R-:W-:-:S02]  /*1e920*/  ISETP.GT.AND P0, PT, R0, 0xd8, P2 ;  /* 0x000000d80000780c */ /* 0x000fc40001704270 */
[----:B------:R-:W-:Y:S02]  /*1e930*/  IADD3.X R13, R5, UR4, RZ, P5, !PT ;  /* 0x00000004050d7c10 */ /* 0x000fe4000affe4ff */
[----:B------:R-:W-:Y:S01]  /*1e940*/  PRMT R19, R15, 0x7610, R19 ;  /* 0x000076100f137816 */ /* 0x000fe20000000013 */
[----:B------:R0:W-:Y:S01]  /*1e950*/  @P1 STG.E.U16 desc[UR36][R10.64+0x1a0], R18 ;  /* 0x0001a0120a001986 */ /* 0x0001e2000c101524 */
[C---:B------:R-:W-:Y:S01]  /*1e960*/  ISETP.GT.AND P1, PT, R0.reuse, 0xd9, P2 ;  /* 0x000000d90000780c */ /* 0x040fe20001724270 */
[----:B------:R-:W-:Y:S02]  /*1e970*/  FMUL R15, R169, R2 ;  /* 0x00000002a90f7220 */ /* 0x000fe40000400000 */
[----:B------:R1:W-:Y:S01]  /*1e980*/  @P4 STG.E.U16 desc[UR36][R12.64+0x1a2], R19 ;  /* 0x0001a2130c004986 */ /* 0x0003e2000c101524 */
[----:B------:R-:W-:Y:S02]  /*1e990*/  ISETP.GT.AND P4, PT, R0, 0xd8, P3 ;  /* 0x000000d80000780c */ /* 0x000fe40001f84270 */
[----:B0-----:R-:W-:Y:S01]  /*1e9a0*/  F2FP.F16.F32.PACK_AB R11, RZ, R14 ;  /* 0x0000000eff0b723e */ /* 0x001fe200000000ff */
[----:B------:R-:W-:Y:S01]  /*1e9b0*/  FMUL R14, R168, R2 ;  /* 0x00000002a80e7220 */ /* 0x000fe20000400000 */
[----:B------:R-:W-:-:S03]  /*1e9c0*/  F2FP.F16.F32.PACK_AB R15, RZ, R15 ;  /* 0x0000000fff0f723e */ /* 0x000fc600000000ff */
[----:B------:R0:W-:Y:S01]  /*1e9d0*/  @P0 STG.E.U16 desc[UR36][R6.64+0x1b0], R11 ;  /* 0x0001b00b06000986 */ /* 0x0001e2000c101524 */
[----:B------:R-:W-:Y:S02]  /*1e9e0*/  F2FP.F16.F32.PACK_AB R14, RZ, R14 ;  /* 0x0000000eff0e723e */ /* 0x000fe400000000ff */
[----:B------:R-:W-:Y:S02]  /*1e9f0*/  IADD3 R10, P0, R4, UR5, RZ ;  /* 0x00000005040a7c10 */ /* 0x000fe4000ff1e0ff */
[----:B------:R-:W-:Y:S02]  /*1ea00*/  PRMT R18, R14, 0x7610, R18 ;  /* 0x000076100e127816 */ /* 0x000fe40000000012 */
[----:B-1----:R-:W-:Y:S01]  /*1ea10*/  PRMT R19, R15, 0x7610, R19 ;  /* 0x000076100f137816 */ /* 0x002fe20000000013 */
[----:B------:R-:W-:Y:S01]  /*1ea20*/  FMUL R13, R170, R2 ;  /* 0x00000002aa0d7220 */ /* 0x000fe20000400000 */
[----:B0-----:R-:W-:Y:S01]  /*1ea30*/  IADD3.X R11, R5, UR4, RZ, P0, !PT ;  /* 0x00000004050b7c10 */ /* 0x001fe200087fe4ff */
[----:B------:R-:W-:Y:S01]  /*1ea40*/  @P1 STG.E.U16 desc[UR36][R6.64+0x1b2], R18 ;  /* 0x0001b21206001986 */ /* 0x000fe2000c101524 */
[----:B------:R-:W-:-:S03]  /*1ea50*/  ISETP.GT.AND P0, PT, R0, 0xd9, P3 ;  /* 0x000000d90000780c */ /* 0x000fc60001f04270 */
[----:B------:R0:W-:Y:S01]  /*1ea60*/  @P4 STG.E.U16 desc[UR36][R10.64+0x1b0], R19 ;  /* 0x0001b0130a004986 */ /* 0x0001e2000c101524 */
[----:B------:R-:W-:Y:S01]  /*1ea70*/  IADD3 R12, P4, R4, UR5, RZ ;  /* 0x00000005040c7c10 */ /* 0x000fe2000ff9e0ff */
[-C--:B------:R-:W-:Y:S01]  /*1ea80*/  FMUL R14, R163, R2.reuse ;  /* 0x00000002a30e7220 */ /* 0x080fe20000400000 */
[----:B------:R-:W-:Y:S01]  /*1ea90*/  ISETP.GT.AND P1, PT, R0, 0xe0, P2 ;  /* 0x000000e00000780c */ /* 0x000fe20001724270 */
[----:B------:R-:W-:Y:S01]  /*1eaa0*/  FMUL R15, R164, R2 ;  /* 0x00000002a40f7220 */ /* 0x000fe20000400000 */
[----:B------:R-:W-:Y:S02]  /*1eab0*/  ISETP.GT.AND P5, PT, R0, 0xe0, P3 ;  /* 0x000000e00000780c */ /* 0x000fe40001fa4270 */
[----:B------:R-:W-:Y:S02]  /*1eac0*/  F2FP.F16.F32.PACK_AB R14, RZ, R14 ;  /* 0x0000000eff0e723e */ /* 0x000fe400000000ff */
[----:B0-----:R-:W-:Y:S02]  /*1ead0*/  F2FP.F16.F32.PACK_AB R11, RZ, R13 ;  /* 0x0000000dff0b723e */ /* 0x001fe400000000ff */
[----:B------:R-:W-:-:S02]  /*1eae0*/  IADD3.X R13, R5, UR4, RZ, P4, !PT ;  /* 0x00000004050d7c10 */ /* 0x000fc4000a7fe4ff */
[----:B------:R-:W-:Y:S01]  /*1eaf0*/  ISETP.GT.AND P4, PT, R0, 0xe1, P2 ;  /* 0x000000e10000780c */ /* 0x000fe20001784270 */
[----:B------:R-:W-:Y:S01]  /*1eb00*/  FMUL R10, R165, R2 ;  /* 0x00000002a50a7220 */ /* 0x000fe20000400000 */
[----:B------:R-:W-:Y:S01]  /*1eb10*/  PRMT R18, R14, 0x7610, R18 ;  /* 0x000076100e127816 */ /* 0x000fe20000000012 */
[----:B------:R0:W-:Y:S01]  /*1eb20*/  @P0 STG.E.U16 desc[UR36][R12.64+0x1b2], R11 ;  /* 0x0001b20b0c000986 */ /* 0x0001e2000c101524 */
[----:B------:R-:W-:Y:S02]  /*1eb30*/  F2FP.F16.F32.PACK_AB R15, RZ, R15 ;  /* 0x0000000fff0f723e */ /* 0x000fe400000000ff */
[----:B------:R-:W-:Y:S02]  /*1eb40*/  F2FP.F16.F32.PACK_AB R14, RZ, R10 ;  /* 0x0000000aff0e723e */ /* 0x000fe400000000ff */
[----:B------:R-:W-:Y:S01]  /*1eb50*/  IADD3 R10, P0, R4, UR5, RZ ;  /* 0x00000005040a7c10 */ /* 0x000fe2000ff1e0ff */
[----:B------:R-:W-:Y:S01]  /*1eb60*/  @P1 STG.E.U16 desc[UR36][R6.64+0x1c0], R18 ;  /* 0x0001c01206001986 */ /* 0x000fe2000c101524 */
[----:B------:R-:W-:-:S03]  /*1eb70*/  PRMT R19, R14, 0x7610, R19 ;  /* 0x000076100e137816 */ /* 0x000fc60000000013 */
[----:B------:R-:W-:Y:S01]  /*1eb80*/  @P4 STG.E.U16 desc[UR36][R6.64+0x1c2], R15 ;  /* 0x0001c20f06004986 */ /* 0x000fe2000c101524 */
[----:B0-----:R-:W-:Y:S02]  /*1eb90*/  IADD3.X R11, R5, UR4, RZ, P0, !PT ;  /* 0x00000004050b7c10 */ /* 0x001fe400087fe4ff */
[----:B------:R-:W-:Y:S01]  /*1eba0*/  ISETP.GT.AND P4, PT, R0, 0xe1, P3 ;  /* 0x000000e10000780c */ /* 0x000fe20001f84270 */
[-C--:B------:R-:W-:Y:S01]  /*1ebb0*/  FMUL R13, R166, R2.reuse ;  /* 0x00000002a60d7220 */ /* 0x080fe20000400000 */
[C---:B------:R-:W-:Y:S01]  /*1ebc0*/  ISETP.GT.AND P1, PT, R3.reuse, 0x100, PT ;  /* 0x000001000300780c */ /* 0x040fe20003f24270 */
[----:B------:R0:W-:Y:S01]  /*1ebd0*/  @P5 STG.E.U16 desc[UR36][R10.64+0x1c0], R19 ;  /* 0x0001c0130a005986 */ /* 0x0001e2000c101524 */
[----:B------:R-:W-:Y:S01]  /*1ebe0*/  ISETP.GT.AND P0, PT, R3, 0x108, PT ;  /* 0x000001080300780c */ /* 0x000fe20003f04270 */
[----:B------:R-:W-:Y:S01]  /*1ebf0*/  FMUL R3, R159, R2 ;  /* 0x000000029f037220 */ /* 0x000fe20000400000 */
[----:B------:R-:W-:Y:S02]  /*1ec00*/  IADD3 R12, P5, R4, UR5, RZ ;  /* 0x00000005040c7c10 */ /* 0x000fe4000ffbe0ff */
[----:B------:R-:W-:-:S02]  /*1ec10*/  ISETP.GT.AND P6, PT, R0, 0xe8, P2 ;  /* 0x000000e80000780c */ /* 0x000fc400017c4270 */
[----:B------:R-:W-:Y:S02]  /*1ec20*/  F2FP.F16.F32.PACK_AB R3, RZ, R3 ;  /* 0x00000003ff03723e */ /* 0x000fe400000000ff */
[----:B0-----:R-:W-:Y:S02]  /*1ec30*/  F2FP.F16.F32.PACK_AB R11, RZ, R13 ;  /* 0x0000000dff0b723e */ /* 0x001fe400000000ff */
[----:B------:R-:W-:Y:S02]  /*1ec40*/  IADD3.X R13, R5, UR4, RZ, P5, !PT ;  /* 0x00000004050d7c10 */ /* 0x000fe4000affe4ff */
[----:B------:R-:W-:Y:S01]  /*1ec50*/  PRMT R15, R3, 0x7610, R15 ;  /* 0x00007610030f7816 */ /* 0x000fe2000000000f */
[-C--:B------:R-:W-:Y:S01]  /*1ec60*/  FMUL R3, R161, R2.reuse ;  /* 0x00000002a1037220 */ /* 0x080fe20000400000 */
[C---:B------:R-:W-:Y:S01]  /*1ec70*/  ISETP.GT.AND P5, PT, R0.reuse, 0xe9, P2 ;  /* 0x000000e90000780c */ /* 0x040fe200017a4270 */
[----:B------:R0:W-:Y:S01]  /*1ec80*/  @P4 STG.E.U16 desc[UR36][R12.64+0x1c2], R11 ;  /* 0x0001c20b0c004986 */ /* 0x0001e2000c101524 */
[----:B------:R-:W-:Y:S01]  /*1ec90*/  ISETP.GT.AND P4, PT, R0, 0xe8, P3 ;  /* 0x000000e80000780c */ /* 0x000fe20001f84270 */
[----:B------:R-:W-:Y:S01]  /*1eca0*/  FMUL R14, R160, R2 ;  /* 0x00000002a00e7220 */ /* 0x000fe20000400000 */
[----:B------:R-:W-:Y:S01]  /*1ecb0*/  F2FP.F16.F32.PACK_AB R3, RZ, R3 ;  /* 0x00000003ff03723e */ /* 0x000fe200000000ff */
[----:B------:R-:W-:Y:S01]  /*1ecc0*/  @P6 STG.E.U16 desc[UR36][R6.64+0x1d0], R15 ;  /* 0x0001d00f06006986 */ /* 0x000fe2000c101524 */
[----:B------:R-:W-:-:S02]  /*1ecd0*/  IADD3 R10, P6, R4, UR5, RZ ;  /* 0x00000005040a7c10 */ /* 0x000fc4000ffde0ff */
[----:B------:R-:W-:Y:S02]  /*1ece0*/  F2FP.F16.F32.PACK_AB R14, RZ, R14 ;  /* 0x0000000eff0e723e */ /* 0x000fe400000000ff */
[----:B------:R-:W-:Y:S02]  /*1ecf0*/  PRMT R19, R3, 0x7610, R19 ;  /* 0x0000761003137816 */ /* 0x000fe40000000013 */
[----:B0-----:R-:W-:Y:S01]  /*1ed00*/  IADD3.X R11, R5, UR4, RZ, P6, !PT ;  /* 0x00000004050b7c10 */ /* 0x001fe2000b7fe4ff */
[----:B------:R-:W-:Y:S01]  /*1ed10*/  @P5 STG.E.U16 desc[UR36][R6.64+0x1d2], R14 ;  /* 0x0001d20e06005986 */ /* 0x000fe2000c101524 */
[----:B------:R-:W-:Y:S01]  /*1ed20*/  FMUL R3, R162, R2 ;  /* 0x00000002a2037220 */ /* 0x000fe20000400000 */
[----:B------:R-:W-:Y:S02]  /*1ed30*/  IADD3 R18, P6, R4, UR5, RZ ;  /* 0x0000000504127c10 */ /* 0x000fe4000ffde0ff */
[----:B------:R0:W-:Y:S01]  /*1ed40*/  @P4 STG.E.U16 desc[UR36][R10.64+0x1d0], R19 ;  /* 0x0001d0130a004986 */ /* 0x0001e2000c101524 */
[----:B------:R-:W-:-:S02]  /*1ed50*/  ISETP.GT.AND P4, PT, R0, 0xe9, P3 ;  /* 0x000000e90000780c */ /* 0x000fc40001f84270 */
[----:B------:R-:W-:Y:S01]  /*1ed60*/  ISETP.GT.AND P5, PT, R0, 0xf0, P2 ;  /* 0x000000f00000780c */ /* 0x000fe200017a4270 */
[-C--:B------:R-:W-:Y:S01]  /*1ed70*/  FMUL R12, R155, R2.reuse ;  /* 0x000000029b0c7220 */ /* 0x080fe20000400000 */
[----:B------:R-:W-:Y:S01]  /*1ed80*/  F2FP.F16.F32.PACK_AB R3, RZ, R3 ;  /* 0x00000003ff03723e */ /* 0x000fe200000000ff */
[----:B------:R-:W-:Y:S01]  /*1ed90*/  FMUL R13, R156, R2 ;  /* 0x000000029c0d7220 */ /* 0x000fe20000400000 */
[----:B0-----:R-:W-:Y:S02]  /*1eda0*/  IADD3.X R19, R5, UR4, RZ, P6, !PT ;  /* 0x0000000405137c10 */ /* 0x001fe4000b7fe4ff */
[----:B------:R-:W-:Y:S02]  /*1edb0*/  ISETP.GT.AND P6, PT, R0, 0xf1, P2 ;  /* 0x000000f10000780c */ /* 0x000fe400017c4270 */
[----:B------:R-:W-:Y:S02]  /*1edc0*/  PRMT R21, R3, 0x7610, R21 ;  /* 0x0000761003157816 */ /* 0x000fe40000000015 */
[----:B------:R-:W-:-:S02]  /*1edd0*/  F2FP.F16.F32.PACK_AB R15, RZ, R12 ;  /* 0x0000000cff0f723e */ /* 0x000fc400000000ff */
[----:B------:R-:W-:Y:S01]  /*1ede0*/  F2FP.F16.F32.PACK_AB R20, RZ, R13 ;  /* 0x0000000dff14723e */ /* 0x000fe200000000ff */
[----:B------:R0:W-:Y:S04]  /*1edf0*/  @P4 STG.E.U16 desc[UR36][R18.64+0x1d2], R21 ;  /* 0x0001d21512004986 */ /* 0x0001e8000c101524 */
[----:B------:R-:W-:Y:S01]  /*1ee00*/  @P5 STG.E.U16 desc[UR36][R6.64+0x1e0], R15 ;  /* 0x0001e00f06005986 */ /* 0x000fe2000c101524 */
[----:B------:R-:W-:Y:S01]  /*1ee10*/  ISETP.GT.AND P5, PT, R0, 0xf0, P3 ;  /* 0x000000f00000780c */ /* 0x000fe20001fa4270 */
[-C--:B------:R-:W-:Y:S02]  /*1ee20*/  FMUL R14, R157, R2.reuse ;  /* 0x000000029d0e7220 */ /* 0x080fe40000400000 */
[----:B------:R1:W-:Y:S01]  /*1ee30*/  @P6 STG.E.U16 desc[UR36][R6.64+0x1e2], R20 ;  /* 0x0001e21406006986 */ /* 0x0003e2000c101524 */
[----:B------:R-:W-:Y:S01]  /*1ee40*/  FMUL R13, R158, R2 ;  /* 0x000000029e0d7220 */ /* 0x000fe20000400000 */
[----:B0-----:R-:W-:-:S02]  /*1ee50*/  IADD3 R18, P6, R4, UR5, RZ ;  /* 0x0000000504127c10 */ /* 0x001fc4000ffde0ff */
[----:B------:R-:W-:Y:S02]  /*1ee60*/  ISETP.GT.AND P4, PT, R0, 0xf1, P3 ;  /* 0x000000f10000780c */ /* 0x000fe40001f84270 */
[----:B------:R-:W-:Y:S02]  /*1ee70*/  F2FP.F16.F32.PACK_AB R14, RZ, R14 ;  /* 0x0000000eff0e723e */ /* 0x000fe400000000ff */
[----:B------:R-:W-:Y:S02]  /*1ee80*/  IADD3.X R19, R5, UR4, RZ, P6, !PT ;  /* 0x0000000405137c10 */ /* 0x000fe4000b7fe4ff */
[----:B------:R-:W-:Y:S02]  /*1ee90*/  F2FP.F16.F32.PACK_AB R13, RZ, R13 ;  /* 0x0000000dff0d723e */ /* 0x000fe400000000ff */
[----:B-1----:R-:W-:Y:S01]  /*1eea0*/  IADD3 R20, P6, R4, UR5, RZ ;  /* 0x0000000504147c10 */ /* 0x002fe2000ffde0ff */
[----:B------:R0:W-:Y:S01]  /*1eeb0*/  @P5 STG.E.U16 desc[UR36][R18.64+0x1e0], R14 ;  /* 0x0001e00e12005986 */ /* 0x0001e2000c101524 */
[----:B------:R-:W-:-:S02]  /*1eec0*/  ISETP.GT.AND P5, PT, R0, 0xf8, P2 ;  /* 0x000000f80000780c */ /* 0x000fc400017a4270 */
[----:B------:R-:W-:Y:S02]  /*1eed0*/  PRMT R15, R13, 0x7610, R15 ;  /* 0x000076100d0f7816 */ /* 0x000fe4000000000f */
[----:B------:R-:W-:Y:S02]  /*1eee0*/  IADD3.X R21, R5, UR4, RZ, P6, !PT ;  /* 0x0000000405157c10 */ /* 0x000fe4000b7fe4ff */
[----:B------:R-:W-:Y:S01]  /*1eef0*/  ISETP.GT.AND P2, PT, R0, 0xf9, P2 ;  /* 0x000000f90000780c */ /* 0x000fe20001744270 */
[-C--:B------:R-:W-:Y:S01]  /*1ef00*/  FMUL R10, R22, R2.reuse ;  /* 0x00000002160a7220 */ /* 0x080fe20000400000 */
[-C--:B------:R-:W-:Y:S01]  /*1ef10*/  FMUL R12, R152, R2.reuse ;  /* 0x00000002980c7220 */ /* 0x080fe20000400000 */
[----:B------:R-:W-:Y:S01]  /*1ef20*/  FMUL R11, R23, R2 ;  /* 0x00000002170b7220 */ /* 0x000fe20000400000 */
[----:B------:R-:W-:Y:S01]  /*1ef30*/  @P4 STG.E.U16 desc[UR36][R20.64+0x1e2], R15 ;  /* 0x0001e20f14004986 */ /* 0x000fe2000c101524 */
[----:B------:R-:W-:Y:S02]  /*1ef40*/  ISETP.GT.AND P4, PT, R0, 0xf8, P3 ;  /* 0x000000f80000780c */ /* 0x000fe40001f84270 */
[----:B------:R-:W-:-:S02]  /*1ef50*/  F2FP.F16.F32.PACK_AB R13, RZ, R10 ;  /* 0x0000000aff0d723e */ /* 0x000fc400000000ff */
[----:B------:R-:W-:Y:S02]  /*1ef60*/  F2FP.F16.F32.PACK_AB R12, RZ, R12 ;  /* 0x0000000cff0c723e */ /* 0x000fe400000000ff */
[----:B------:R-:W-:Y:S02]  /*1ef70*/  F2FP.F16.F32.PACK_AB R11, RZ, R11 ;  /* 0x0000000bff0b723e */ /* 0x000fe400000000ff */
[----:B------:R-:W-:Y:S01]  /*1ef80*/  IADD3 R10, P6, R4, UR5, RZ ;  /* 0x00000005040a7c10 */ /* 0x000fe2000ffde0ff */
[----:B------:R1:W-:Y:S01]  /*1ef90*/  @P5 STG.E.U16 desc[UR36][R6.64+0x1f0], R13 ;  /* 0x0001f00d06005986 */ /* 0x0003e2000c101524 */
[----:B0-----:R-:W-:Y:S01]  /*1efa0*/  PRMT R18, R12, 0x7610, R18 ;  /* 0x000076100c127816 */ /* 0x001fe20000000012 */
[----:B------:R-:W-:Y:S01]  /*1efb0*/  @P2 IMAD.MOV.U32 R12, RZ, RZ, R6 ;  /* 0x000000ffff0c2224 */ /* 0x000fe200078e0006 */
[----:B------:R-:W-:Y:S02]  /*1efc0*/  PRMT R19, R11, 0x7610, R19 ;  /* 0x000076100b137816 */ /* 0x000fe40000000013 */
[----:B------:R-:W-:Y:S01]  /*1efd0*/  IADD3.X R11, R5, UR4, RZ, P6, !PT ;  /* 0x00000004050b7c10 */ /* 0x000fe2000b7fe4ff */
[----:B------:R-:W-:Y:S01]  /*1efe0*/  USHF.L.U32 UR12, UR8, 0x9, URZ ;  /* 0x00000009080c7899 */ /* 0x000fe2000800063f */
[----:B------:R-:W-:Y:S01]  /*1eff0*/  ISETP.GT.AND P3, PT, R0, 0xf9, P3 ;  /* 0x000000f90000780c */ /* 0x000fe20001f64270 */
[----:B-1----:R-:W-:-:S02]  /*1f000*/  @P2 IMAD.MOV.U32 R13, RZ, RZ, R7 ;  /* 0x000000ffff0d2224 */ /* 0x002fc400078e0007 */
[----:B------:R-:W-:Y:S01]  /*1f010*/  FMUL R3, R153, R2 ;  /* 0x0000000299037220 */ /* 0x000fe20000400000 */
[----:B------:R-:W-:Y:S02]  /*1f020*/  USHF.L.U64.HI UR11, UR8, 0x9, UR9 ;  /* 0x00000009080b7899 */ /* 0x000fe40008010209 */
[----:B------:R-:W-:Y:S01]  /*1f030*/  @P2 STG.E.U16 desc[UR36][R12.64+0x1f2], R19 ;  /* 0x0001f2130c002986 */ /* 0x000fe2000c101524 */
[----:B------:R-:W-:-:S03]  /*1f040*/  ISETP.GT.AND P2, PT, R0, RZ, P1 ;  /* 0x000000ff0000720c */ /* 0x000fc60000f44270 */
[----:B------:R0:W-:Y:S01]  /*1f050*/  @P4 STG.E.U16 desc[UR36][R10.64+0x1f0], R18 ;  /* 0x0001f0120a004986 */ /* 0x0001e2000c101524 */
[----:B------:R-:W-:Y:S01]  /*1f060*/  ISETP.GT.AND P4, PT, R0, 0x1, P1 ;  /* 0x000000010000780c */ /* 0x000fe20000f84270 */
[-C--:B------:R-:W-:Y:S01]  /*1f070*/  FMUL R24, R24, R2.reuse ;  /* 0x0000000218187220 */ /* 0x080fe20000400000 */
[----:B------:R-:W-:Y:S01]  /*1f080*/  IADD3 R14, P5, R4, UR5, RZ ;  /* 0x00000005040e7c10 */ /* 0x000fe2000ffbe0ff */
[----:B------:R-:W-:Y:S01]  /*1f090*/  FMUL R25, R25, R2 ;  /* 0x0000000219197220 */ /* 0x000fe20000400000 */
[----:B------:R-:W-:Y:S02]  /*1f0a0*/  IADD3 R6, P6, R8, UR12, RZ ;  /* 0x0000000c08067c10 */ /* 0x000fe4000ffde0ff */
[----:B------:R-:W-:Y:S02]  /*1f0b0*/  F2FP.F16.F32.PACK_AB R3, RZ, R3 ;  /* 0x00000003ff03723e */ /* 0x000fe400000000ff */
[----:B------:R-:W-:Y:S02]  /*1f0c0*/  IADD3.X R15, R5, UR4, RZ, P5, !PT ;  /* 0x00000004050f7c10 */ /* 0x000fe4000affe4ff */
[----:B------:R-:W-:-:S02]  /*1f0d0*/  F2FP.F16.F32.PACK_AB R24, RZ, R24 ;  /* 0x00000018ff18723e */ /* 0x000fc400000000ff */
[----:B------:R-:W-:Y:S02]  /*1f0e0*/  IADD3.X R7, R9, UR11, RZ, P6, !PT ;  /* 0x0000000b09077c10 */ /* 0x000fe4000b7fe4ff */
[----:B------:R-:W-:Y:S01]  /*1f0f0*/  F2FP.F16.F32.PACK_AB R25, RZ, R25 ;  /* 0x00000019ff19723e */ /* 0x000fe200000000ff */
[----:B------:R-:W-:Y:S01]  /*1f100*/  @P3 STG.E.U16 desc[UR36][R14.64+0x1f2], R3 ;  /* 0x0001f2030e003986 */ /* 0x000fe2000c101524 */
[----:B------:R-:W-:Y:S02]  /*1f110*/  ISETP.GT.AND P5, PT, R0, RZ, P0 ;  /* 0x000000ff0000720c */ /* 0x000fe400007a4270 */
[----:B------:R-:W-:Y:S01]  /*1f120*/  IADD3 R8, P6, R4, UR12, RZ ;  /* 0x0000000c04087c10 */ /* 0x000fe2000ffde0ff */
[----:B------:R-:W-:Y:S01]  /*1f130*/  @P2 STG.E.U16 desc[UR36][R6.64], R24 ;  /* 0x0000001806002986 */ /* 0x000fe2000c101524 */
[----:B------:R-:W-:-:S03]  /*1f140*/  ISETP.GT.AND P3, PT, R0, 0x8, P1 ;  /* 0x000000080000780c */ /* 0x000fc60000f64270 */
[----:B------:R-:W-:Y:S01]  /*1f150*/  @P4 STG.E.U16 desc[UR36][R6.64+0x2], R25 ;  /* 0x0000021906004986 */ /* 0x000fe2000c101524 */
[----:B------:R-:W-:Y:S01]  /*1f160*/  ISETP.GT.AND P4, PT, R0, 0x1, P0 ;  /* 0x000000010000780c */ /* 0x000fe20000784270 */
[-C--:B------:R-:W-:Y:S01]  /*1f170*/  FMUL R26, R26, R2.reuse ;  /* 0x000000021a1a7220 */ /* 0x080fe20000400000 */
[----:B------:R-:W-:Y:S01]  /*1f180*/  ISETP.GT.AND P2, PT, R0, 0x9, P1 ;  /* 0x000000090000780c */ /* 0x000fe20000f44270 */
[-C--:B------:R-:W-:Y:S01]  /*1f190*/  FMUL R27, R27, R2.reuse ;  /* 0x000000021b1b7220 */ /* 0x080fe20000400000 */
[----:B------:R-:W-:Y:S01]  /*1f1a0*/  IADD3.X R9, R5, UR11, RZ, P6, !PT ;  /* 0x0000000b05097c10 */ /* 0x000fe2000b7fe4ff */
[-C--:B------:R-:W-:Y:S01]  /*1f1b0*/  FMUL R28, R28, R2.reuse ;  /* 0x000000021c1c7220 */ /* 0x080fe20000400000 */
[----:B0-----:R-:W-:Y:S01]  /*1f1c0*/  IADD3 R10, P6, R4, UR12, RZ ;  /* 0x0000000c040a7c10 */ /* 0x001fe2000ffde0ff */
[----:B------:R-:W-:Y:S01]  /*1f1d0*/  FMUL R29, R29, R2 ;  /* 0x000000021d1d7220 */ /* 0x000fe20000400000 */
[----:B------:R-:W-:Y:S02]  /*1f1e0*/  F2FP.F16.F32.PACK_AB R26, RZ, R26 ;  /* 0x0000001aff1a723e */ /* 0x000fe400000000ff */
[----:B------:R-:W-:-:S02]  /*1f1f0*/  F2FP.F16.F32.PACK_AB R27, RZ, R27 ;  /* 0x0000001bff1b723e */ /* 0x000fc400000000ff */
[----:B------:R-:W-:Y:S02]  /*1f200*/  IADD3.X R11, R5, UR11, RZ, P6, !PT ;  /* 0x0000000b050b7c10 */ /* 0x000fe4000b7fe4ff */
[----:B------:R-:W-:Y:S02]  /*1f210*/  F2FP.F16.F32.PACK_AB R28, RZ, R28 ;  /* 0x0000001cff1c723e */ /* 0x000fe400000000ff */
[----:B------:R-:W-:Y:S01]  /*1f220*/  F2FP.F16.F32.PACK_AB R29, RZ, R29 ;  /* 0x0000001dff1d723e */ /* 0x000fe200000000ff */
[----:B------:R0:W-:Y:S01]  /*1f230*/  @P5 STG.E.U16 desc[UR36][R8.64], R26 ;  /* 0x0000001a08005986 */ /* 0x0001e2000c101524 */
[----:B------:R-:W-:-:S03]  /*1f240*/  ISETP.GT.AND P5, PT, R0, 0x8, P0 ;  /* 0x000000080000780c */ /* 0x000fc600007a4270 */
[----:B------:R1:W-:Y:S01]  /*1f250*/  @P4 STG.E.U16 desc[UR36][R10.64+0x2], R27 ;  /* 0x0000021b0a004986 */ /* 0x0003e2000c101524 */
[----:B------:R-:W-:Y:S01]  /*1f260*/  ISETP.GT.AND P4, PT, R0, 0x9, P0 ;  /* 0x000000090000780c */ /* 0x000fe20000784270 */
[-C--:B------:R-:W-:Y:S02]  /*1f270*/  FMUL R30, R30, R2.reuse ;  /* 0x000000021e1e7220 */ /* 0x080fe40000400000 */
[----:B------:R-:W-:Y:S01]  /*1f280*/  @P3 STG.E.U16 desc[UR36][R6.64+0x10], R28 ;  /* 0x0000101c06003986 */ /* 0x000fe2000c101524 */
[----:B------:R-:W-:Y:S02]  /*1f290*/  ISETP.GT.AND P3, PT, R0, 0x10, P1 ;  /* 0x000000100000780c */ /* 0x000fe40000f64270 */
[----:B0-----:R-:W-:Y:S01]  /*1f2a0*/  IADD3 R8, P6, R4, UR12, RZ ;  /* 0x0000000c04087c10 */ /* 0x001fe2000ffde0ff */
[----:B------:R-:W-:Y:S01]  /*1f2b0*/  @P2 STG.E.U16 desc[UR36][R6.64+0x12], R29 ;  /* 0x0000121d06002986 */ /* 0x000fe2000c101524 */
[----:B------:R-:W-:Y:S01]  /*1f2c0*/  ISETP.GT.AND P2, PT, R0, 0x11, P1 ;  /* 0x000000110000780c */ /* 0x000fe20000f44270 */
[-C--:B------:R-:W-:Y:S01]  /*1f2d0*/  FMUL R31, R31, R2.reuse ;  /* 0x000000021f1f7220 */ /* 0x080fe20000400000 */
[----:B------:R-:W-:Y:S01]  /*1f2e0*/  IADD3.X R9, R5, UR11, RZ, P6, !PT ;  /* 0x0000000b05097c10 */ /* 0x000fe2000b7fe4ff */
[-C--:B------:R-:W-:Y:S01]  /*1f2f0*/  FMUL R32, R32, R2.reuse ;  /* 0x0000000220207220 */ /* 0x080fe20000400000 */
[----:B-1----:R-:W-:Y:S01]  /*1f300*/  IADD3 R10, P6, R4, UR12, RZ ;  /* 0x0000000c040a7c10 */ /* 0x002fe2000ffde0ff */
[----:B------:R-:W-:Y:S01]  /*1f310*/  FMUL R33, R33, R2 ;  /* 0x0000000221217220 */ /* 0x000fe20000400000 */
[----:B------:R-:W-:-:S02]  /*1f320*/  F2FP.F16.F32.PACK_AB R30, RZ, R30 ;  /* 0x0000001eff1e723e */ /* 0x000fc400000000ff */
[----:B------:R-:W-:Y:S02]  /*1f330*/  F2FP.F16.F32.PACK_AB R31, RZ, R31 ;  /* 0x0000001fff1f723e */ /* 0x000fe400000000ff */
        /* <DEDUP_REMOVED lines=64> */
[----:B------:R-:W-:Y:S02]  /*1f740*/  ISETP.GT.AND P5, PT, R0, 0x28, P0 ;  /* 0x000000280000780c */ /* 0x000fe400007a4270 */
[----:B------:R-:W-:Y:S01]  /*1f750*/  IADD3 R12, P6, R4, UR12, RZ ;  /* 0x0000000c040c7c10 */ /* 0x000fe2000ffde0ff */
[----:B------:R1:W-:Y:S01]  /*1f760*/  @P4 STG.E.U16 desc[UR36][R10.64+0x42], R43 ;  /* 0x0000422b0a004986 */ /* 0x0003e2000c101524 */
[----:B------:R-:W-:Y:S01]  /*1f770*/  ISETP.GT.AND P4, PT, R0, 0x29, P0 ;  /* 0x000000290000780c */ /* 0x000fe20000784270 */
[----:B------:R-:W-:-:S02]  /*1f780*/  FMUL R46, R46, R2 ;  /* 0x000000022e2e7220 */ /* 0x000fc40000400000 */
[----:B------:R-:W-:Y:S01]  /*1f790*/  @P3 STG.E.U16 desc[UR36][R6.64+0x50], R44 ;  /* 0x0000502c06003986 */ /* 0x000fe2000c101524 */
[C---:B------:R-:W-:Y:S01]  /*1f7a0*/  ISETP.GT.AND P3, PT, R0.reuse, 0x30, P1 ;  /* 0x000000300000780c */ /* 0x040fe20000f64270 */
[-C--:B------:R-:W-:Y:S02]  /*1f7b0*/  FMUL R47, R47, R2.reuse ;  /* 0x000000022f2f7220 */ /* 0x080fe40000400000 */
[----:B------:R-:W-:Y:S01]  /*1f7c0*/  @P2 STG.E.U16 desc[UR36][R6.64+0x52], R45 ;  /* 0x0000522d06002986 */ /* 0x000fe2000c101524 */
[----:B------:R-:W-:Y:S01]  /*1f7d0*/  ISETP.GT.AND P2, PT, R0, 0x31, P1 ;  /* 0x000000310000780c */ /* 0x000fe20000f44270 */
[-C--:B------:R-:W-:Y:S01]  /*1f7e0*/  FMUL R48, R48, R2.reuse ;  /* 0x0000000230307220 */ /* 0x080fe20000400000 */
[----:B------:R-:W-:Y:S01]  /*1f7f0*/  IADD3.X R13, R5, UR11, RZ, P6, !PT ;  /* 0x0000000b050d7c10 */ /* 0x000fe2000b7fe4ff */
[----:B------:R-:W-:Y:S01]  /*1f800*/  FMUL R49, R49, R2 ;  /* 0x0000000231317220 */ /* 0x000fe20000400000 */
[----:B0-----:R-:W-:Y:S02]  /*1f810*/  IADD3 R8, P6, R4, UR12, RZ ;  /* 0x0000000c04087c10 */ /* 0x001fe4000ffde0ff */
[----:B------:R-:W-:-:S02]  /*1f820*/  F2FP.F16.F32.PACK_AB R46, RZ, R46 ;  /* 0x0000002eff2e723e */ /* 0x000fc400000000ff */
[----:B------:R-:W-:Y:S02]  /*1f830*/  F2FP.F16.F32.PACK_AB R47, RZ, R47 ;  /* 0x0000002fff2f723e */ /* 0x000fe400000000ff */
[----:B------:R-:W-:Y:S02]  /*1f840*/  IADD3.X R9, R5, UR11, RZ, P6, !PT ;  /* 0x0000000b05097c10 */ /* 0x000fe4000b7fe4ff */
[----:B------:R-:W-:Y:S02]  /*1f850*/  F2FP.F16.F32.PACK_AB R48, RZ, R48 ;  /* 0x00000030ff30723e */ /* 0x000fe400000000ff */
[----:B------:R-:W-:Y:S01]  /*1f860*/  F2FP.F16.F32.PACK_AB R49, RZ, R49 ;  /* 0x00000031ff31723e */ /* 0x000fe200000000ff */
[----:B------:R-:W-:Y:S01]  /*1f870*/  @P5 STG.E.U16 desc[UR36][R12.64+0x50], R46 ;  /* 0x0000502e0c005986 */ /* 0x000fe2000c101524 */
[----:B------:R-:W-:Y:S02]  /*1f880*/  ISETP.GT.AND P5, PT, R0, 0x30, P0 ;  /* 0x000000300000780c */ /* 0x000fe400007a4270 */
[----:B-1----:R-:W-:Y:S01]  /*1f890*/  IADD3 R10, P6, R4, UR12, RZ ;  /* 0x0000000c040a7c10 */ /* 0x002fe2000ffde0ff */
        /* <DEDUP_REMOVED lines=477> */
[----:B------:R0:W-:Y:S04]  /*21670*/  @P5 STG.E.U16 desc[UR36][R10.64+0x1d0], R142 ;  /* 0x0001d08e0a005986 */ /* 0x0001e8000c101524 */
[----:B------:R1:W-:Y:S01]  /*21680*/  @P4 STG.E.U16 desc[UR36][R8.64+0x1d2], R143 ;  /* 0x0001d28f08004986 */ /* 0x0003e2000c101524 */
[----:B------:R-:W-:-:S03]  /*21690*/  ISETP.GT.AND P4, PT, R0, 0xf0, P0 ;  /* 0x000000f00000780c */ /* 0x000fc60000784270 */
[----:B------:R2:W-:Y:S01]  /*216a0*/  @P3 STG.E.U16 desc[UR36][R6.64+0x1e0], R144 ;  /* 0x0001e09006003986 */ /* 0x0005e2000c101524 */
[----:B------:R-:W-:Y:S02]  /*216b0*/  ISETP.GT.AND P3, PT, R0, 0xf1, P0 ;  /* 0x000000f10000780c */ /* 0x000fe40000764270 */
[----:B0-----:R-:W-:Y:S01]  /*216c0*/  IADD3 R10, P6, R4, UR12, RZ ;  /* 0x0000000c040a7c10 */ /* 0x001fe2000ffde0ff */
[----:B------:R2:W-:Y:S01]  /*216d0*/  @P2 STG.E.U16 desc[UR36][R6.64+0x1e2], R145 ;  /* 0x0001e29106002986 */ /* 0x0005e2000c101524 */
[----:B------:R-:W-:Y:S01]  /*216e0*/  ISETP.GT.AND P2, PT, R0, 0xf8, P1 ;  /* 0x000000f80000780c */ /* 0x000fe20000f44270 */
[-C--:B------:R-:W-:Y:S01]  /*216f0*/  FMUL R146, R146, R2.reuse ;  /* 0x0000000292927220 */ /* 0x080fe20000400000 */
[-C--:B------:R-:W-:Y:S01]  /*21700*/  FMUL R147, R147, R2.reuse ;  /* 0x0000000293937220 */ /* 0x080fe20000400000 */
[----:B------:R-:W-:Y:S01]  /*21710*/  IADD3.X R11, R5, UR11, RZ, P6, !PT ;  /* 0x0000000b050b7c10 */ /* 0x000fe2000b7fe4ff */
[----:B------:R-:W-:Y:S01]  /*21720*/  FMUL R148, R148, R2 ;  /* 0x0000000294947220 */ /* 0x000fe20000400000 */
[----:B-1----:R-:W-:-:S02]  /*21730*/  IADD3 R8, P6, R4, UR12, RZ ;  /* 0x0000000c04087c10 */ /* 0x002fc4000ffde0ff */
[----:B------:R-:W-:Y:S02]  /*21740*/  F2FP.F16.F32.PACK_AB R146, RZ, R146 ;  /* 0x00000092ff92723e */ /* 0x000fe400000000ff */
[----:B------:R-:W-:Y:S02]  /*21750*/  F2FP.F16.F32.PACK_AB R147, RZ, R147 ;  /* 0x00000093ff93723e */ /* 0x000fe400000000ff */
[----:B------:R-:W-:Y:S02]  /*21760*/  IADD3.X R9, R5, UR11, RZ, P6, !PT ;  /* 0x0000000b05097c10 */ /* 0x000fe4000b7fe4ff */
[----:B------:R-:W-:Y:S02]  /*21770*/  F2FP.F16.F32.PACK_AB R148, RZ, R148 ;  /* 0x00000094ff94723e */ /* 0x000fe400000000ff */
[C---:B------:R-:W-:Y:S01]  /*21780*/  ISETP.GT.AND P1, PT, R0.reuse, 0xf9, P1 ;  /* 0x000000f90000780c */ /* 0x040fe20000f24270 */
[----:B------:R2:W-:Y:S01]  /*21790*/  @P4 STG.E.U16 desc[UR36][R10.64+0x1e0], R146 ;  /* 0x0001e0920a004986 */ /* 0x0005e2000c101524 */
[C---:B------:R-:W-:Y:S01]  /*217a0*/  ISETP.GT.AND P5, PT, R0.reuse, 0xf8, P0 ;  /* 0x000000f80000780c */ /* 0x040fe200007a4270 */
[-C--:B------:R-:W-:Y:S01]  /*217b0*/  FMUL R149, R149, R2.reuse ;  /* 0x0000000295957220 */ /* 0x080fe20000400000 */
[----:B------:R-:W-:Y:S01]  /*217c0*/  ISETP.GT.AND P0, PT, R0, 0xf9, P0 ;  /* 0x000000f90000780c */ /* 0x000fe20000704270 */
[----:B------:R2:W-:Y:S01]  /*217d0*/  @P3 STG.E.U16 desc[UR36][R8.64+0x1e2], R147 ;  /* 0x0001e29308003986 */ /* 0x0005e2000c101524 */
[-C--:B------:R-:W-:Y:S01]  /*217e0*/  FMUL R150, R150, R2.reuse ;  /* 0x0000000296967220 */ /* 0x080fe20000400000 */
[C---:B------:R-:W-:Y:S01]  /*217f0*/  IADD3 R12, P3, R4.reuse, UR12, RZ ;  /* 0x0000000c040c7c10 */ /* 0x040fe2000ff7e0ff */
[----:B------:R-:W-:Y:S01]  /*21800*/  FMUL R151, R151, R2 ;  /* 0x0000000297977220 */ /* 0x000fe20000400000 */
[----:B------:R2:W-:Y:S01]  /*21810*/  @P2 STG.E.U16 desc[UR36][R6.64+0x1f0], R148 ;  /* 0x0001f09406002986 */ /* 0x0005e2000c101524 */
[----:B------:R-:W-:-:S02]  /*21820*/  IADD3 R4, P2, R4, UR12, RZ ;  /* 0x0000000c04047c10 */ /* 0x000fc4000ff5e0ff */
[----:B------:R-:W-:Y:S02]  /*21830*/  F2FP.F16.F32.PACK_AB R149, RZ, R149 ;  /* 0x00000095ff95723e */ /* 0x000fe400000000ff */
[C---:B------:R-:W-:Y:S02]  /*21840*/  IADD3.X R13, R5.reuse, UR11, RZ, P3, !PT ;  /* 0x0000000b050d7c10 */ /* 0x040fe40009ffe4ff */
[----:B------:R-:W-:Y:S02]  /*21850*/  F2FP.F16.F32.PACK_AB R150, RZ, R150 ;  /* 0x00000096ff96723e */ /* 0x000fe400000000ff */
[----:B------:R-:W-:Y:S02]  /*21860*/  IADD3.X R5, R5, UR11, RZ, P2, !PT ;  /* 0x0000000b05057c10 */ /* 0x000fe400097fe4ff */
[----:B------:R-:W-:Y:S01]  /*21870*/  F2FP.F16.F32.PACK_AB R151, RZ, R151 ;  /* 0x00000097ff97723e */ /* 0x000fe200000000ff */
[----:B------:R2:W-:Y:S04]  /*21880*/  @P1 STG.E.U16 desc[UR36][R6.64+0x1f2], R149 ;  /* 0x0001f29506001986 */ /* 0x0005e8000c101524 */
[----:B------:R2:W-:Y:S04]  /*21890*/  @P5 STG.E.U16 desc[UR36][R4.64+0x1f0], R150 ;  /* 0x0001f09604005986 */ /* 0x0005e8000c101524 */
[----:B------:R2:W-:Y:S02]  /*218a0*/  @P0 STG.E.U16 desc[UR36][R12.64+0x1f2], R151 ;  /* 0x0001f2970c000986 */ /* 0x0005e4000c101524 */
.L_x_298:
[----:B------:R-:W-:Y:S05]  /*218b0*/  BSYNC B0 ;  /* 0x0000000000007941 */ /* 0x000fea0003800000 */
.L_x_32:
[----:B0-2---:R-:W2:Y:S04]  /*218c0*/  LDL.LU R5, [R1+0x400] ;  /* 0x0004000001057983 */ /* 0x005ea80000300800 */
[----:B------:R-:W2:Y:S01]  /*218d0*/  LDL.LU R4, [R1+0x404] ;  /* 0x0004040001047983 */ /* 0x000ea20000300800 */
[----:B------:R-:W-:Y:S01]  /*218e0*/  ULDC UR4, c[0x0][0xc] ;  /* 0x0000030000047ab9 */ /* 0x000fe20000000800 */
[----:B------:R-:W-:Y:S01]  /*218f0*/  ULDC UR5, c[0x0][0x10] ;  /* 0x0000040000057ab9 */ /* 0x000fe20000000800 */
[----:B------:R-:W2:Y:S01]  /*21900*/  LDC R3, c[0x0][0x14] ;  /* 0x00000500ff037b82 */ /* 0x000ea20000000800 */
[----:B------:R-:W-:Y:S01]  /*21910*/  UIMAD.WIDE.U32 UR4, UR4, UR5, URZ ;  /* 0x00000005040472a5 */ /* 0x000fe2000f8e003f */
[----:B------:R-:W-:Y:S01]  /*21920*/  PRMT R0, RZ, 0x7610, R0 ;  /* 0x00007610ff007816 */ /* 0x000fe20000000000 */
[----:B------:R-:W-:Y:S01]  /*21930*/  UMOV UR42, 0xffffffff ;  /* 0xffffffff002a7882 */ /* 0x000fe20000000000 */
[----:B------:R-:W-:-:S03]  /*21940*/  UMOV UR43, 0xffffffff ;  /* 0xffffffff002b7882 */ /* 0x000fc60000000000 */
[----:B--2---:R-:W-:-:S04]  /*21950*/  IMAD.WIDE.U32 R4, R3, UR4, R4 ;  /* 0x0000000403047c25 */ /* 0x004fc8000f8e0004 */
[----:B------:R-:W-:Y:S01]  /*21960*/  IMAD R3, R3, UR5, RZ ;  /* 0x0000000503037c24 */ /* 0x000fe2000f8e02ff */
[----:B------:R-:W-:Y:S01]  /*21970*/  ULDC.64 UR4, c[0x0][0x650] ;  /* 0x0001940000047ab9 */ /* 0x000fe20000000a00 */
[----:B------:R-:W-:Y:S01]  /*21980*/  IMAD.MOV.U32 R7, RZ, RZ, R4 ;  /* 0x000000ffff077224 */ /* 0x000fe200078e0004 */
[----:B------:R-:W-:Y:S01]  /*21990*/  ISETP.GE.U32.AND P0, PT, R4, UR4, PT ;  /* 0x0000000404007c0c */ /* 0x000fe2000bf06070 */
[----:B------:R-:W-:-:S05]  /*219a0*/  IMAD.IADD R6, R5, 0x1, R3 ;  /* 0x0000000105067824 */ /* 0x000fca00078e0203 */
[----:B------:R0:W-:Y:S01]  /*219b0*/  STL [R1+0x400], R6 ;  /* 0x0004000601007387 */ /* 0x0001e20000100800 */
[----:B------:R-:W-:-:S03]  /*219c0*/  ISETP.GE.U32.AND.EX P0, PT, R6, UR5, PT, P0 ;  /* 0x0000000506007c0c */ /* 0x000fc6000bf06100 */
[----:B------:R0:W-:Y:S10]  /*219d0*/  STL [R1+0x404], R7 ;  /* 0x0004040701007387 */ /* 0x0001f40000100800 */
[----:B0-----:R-:W-:Y:S05]  /*219e0*/  @P0 BRA `(.L_x_299) ;  /* 0x0000000400880947 */ /* 0x001fea0003800000 */
[----:B------:R-:W0:Y:S01]  /*219f0*/  S2UR UR6, SR_CTAID.X ;  /* 0x00000000000679c3 */ /* 0x000e220000002500 */
[----:B------:R-:W-:Y:S01]  /*21a00*/  ULDC.64 UR12, c[0x0][0x628] ;  /* 0x00018a00000c7ab9 */ /* 0x000fe20000000a00 */
[----:B------:R-:W-:Y:S01]  /*21a10*/  ULDC UR4, c[0x0][0x150] ;  /* 0x0000540000047ab9 */ /* 0x000fe20000000800 */
[----:B------:R-:W-:Y:S01]  /*21a20*/  ISETP.NE.U32.AND P0, PT, RZ, UR12, PT ;  /* 0x0000000cff007c0c */ /* 0x000fe2000bf05070 */
[----:B------:R-:W-:Y:S01]  /*21a30*/  ULDC UR15, c[0x0][0x630] ;  /* 0x00018c00000f7ab9 */ /* 0x000fe20000000800 */
[C---:B------:R-:W-:Y:S01]  /*21a40*/  R2UR UR16, R7.reuse ;  /* 0x00000000071072ca */ /* 0x040fe200000e0000 */
[----:B------:R-:W-:Y:S01]  /*21a50*/  ULDC UR19, c[0x0][0x154] ;  /* 0x0000550000137ab9 */ /* 0x000fe20000000800 */
[----:B------:R-:W-:Y:S01]  /*21a60*/  ISETP.NE.AND.EX P0, PT, RZ, UR13, PT, P0 ;  /* 0x0000000dff007c0c */ /* 0x000fe2000bf05300 */
[----:B------:R-:W2:Y:S01]  /*21a70*/  S2UR UR18, SR_CTAID.Y ;  /* 0x00000000001279c3 */ /* 0x000ea20000002600 */
[----:B------:R-:W-:Y:S02]  /*21a80*/  R2UR UR17, R6 ;  /* 0x00000000061172ca */ /* 0x000fe400000e0000 */
[----:B------:R-:W-:-:S02]  /*21a90*/  R2UR UR10, R7 ;  /* 0x00000000070a72ca */ /* 0x000fc400000e0000 */
[----:B------:R-:W-:Y:S02]  /*21aa0*/  R2UR UR11, R6 ;  /* 0x00000000060b72ca */ /* 0x000fe400000e0000 */
[----:B0-----:R-:W-:-:S05]  /*21ab0*/  I2FP.F32.U32 R0, UR6 ;  /* 0x0000000600007c45 */ /* 0x001fca0008201000 */
[----:B------:R-:W-:-:S04]  /*21ac0*/  FMUL R0, R0, UR4 ;  /* 0x0000000400007c20 */ /* 0x000fc80008400000 */
[----:B------:R0:W0:Y:S01]  /*21ad0*/  F2I.U32.TRUNC.NTZ R3, R0 ;  /* 0x0000000000037305 */ /* 0x000022000020f000 */
[----:B--2---:R-:W-:Y:S05]  /*21ae0*/  @!P0 BRA `(.L_x_300) ;  /* 0x0000000000308947 */ /* 0x004fea0003800000 */
        /* <DEDUP_REMOVED lines=12> */
.L_x_300:
[----:B------:R-:W-:Y:S01]  /*21bb0*/  USHF.R.U64 UR43, UR10, UR15, UR11 ;  /* 0x0000000f0a2b7299 */ /* 0x000fe2000800120b */
[----:B0-----:R-:W-:Y:S01]  /*21bc0*/  I2FP.F32.U32 R0, UR18 ;  /* 0x0000001200007c45 */ /* 0x001fe20008201000 */
[----:B------:R-:W-:Y:S02]  /*21bd0*/  USHF.R.U32.HI UR4, URZ, UR15, UR11 ;  /* 0x0000000f3f047299 */ /* 0x000fe4000801160b */
[----:B------:R-:W-:Y:S02]  /*21be0*/  UIADD3 UR10, UP0, URZ, -UR43, URZ ;  /* 0x8000002b3f0a7290 */ /* 0x000fe4000ff1e03f */
[----:B------:R-:W-:Y:S01]  /*21bf0*/  FMUL R0, R0, UR19 ;  /* 0x0000001300007c20 */ /* 0x000fe20008400000 */
[----:B------:R-:W-:Y:S01]  /*21c00*/  ULDC.64 UR12, c[0x0][0x620] ;  /* 0x00018800000c7ab9 */ /* 0x000fe20000000a00 */
[----:B------:R-:W-:Y:S01]  /*21c10*/  UIADD3.X UR4, URZ, ~UR4, URZ, UP0, !UPT ;  /* 0x800000043f047290 */ /* 0x000fe200087fe43f */
[----:B------:R-:W-:Y:S01]  /*21c20*/  UMOV UR8, UR16 ;  /* 0x0000001000087c82 */ /* 0x000fe20008000000 */
[----:B------:R-:W-:-:S02]  /*21c30*/  UMOV UR9, UR17 ;  /* 0x0000001100097c82 */ /* 0x000fc40008000000 */
[----:B------:R-:W-:Y:S01]  /*21c40*/  UIMAD UR4, UR4, UR12, URZ ;  /* 0x0000000c040472a4 */ /* 0x000fe2000f8e023f */
[----:B------:R-:W0:Y:S01]  /*21c50*/  F2I.U32.TRUNC.NTZ R0, R0 ;  /* 0x0000000000007305 */ /* 0x000e22000020f000 */
[----:B------:R-:W-:Y:S01]  /*21c60*/  UIMAD.WIDE.U32 UR8, UR10, UR12, UR8 ;  /* 0x0000000c0a0872a5 */ /* 0x000fe2000f8e0008 */
[----:B------:R-:W-:Y:S01]  /*21c70*/  R2UR UR12, R3 ;  /* 0x00000000030c72ca */ /* 0x000fe200000e0000 */
[----:B------:R-:W-:Y:S01]  /*21c80*/  UIMAD UR10, UR10, UR13, UR4 ;  /* 0x0000000d0a0a72a4 */ /* 0x000fe2000f8e0204 */
[----:B------:R-:W-:Y:S01]  /*21c90*/  ULDC UR11, c[0x0][0x618] ;  /* 0x00018600000b7ab9 */ /* 0x000fe20000000800 */
[----:B------:R-:W-:Y:S02]  /*21ca0*/  ULDC UR21, c[0x0][0x658] ;  /* 0x0001960000157ab9 */ /* 0x000fe40000000800 */
[----:B------:R-:W-:Y:S01]  /*21cb0*/  UIADD3 UR9, UR9, UR10, URZ ;  /* 0x0000000a09097290 */ /* 0x000fe2000fffe03f */
[----:B------:R-:W-:Y:S01]  /*21cc0*/  UMOV UR15, 0xffffffff ;  /* 0xffffffff000f7882 */ /* 0x000fe20000000000 */
[----:B------:R-:W-:Y:S01]  /*21cd0*/  ULDC.64 UR4, c[0x0][0x640] ;  /* 0x0001900000047ab9 */ /* 0x000fe20000000a00 */
[----:B------:R-:W-:Y:S01]  /*21ce0*/  USHF.L.U32 UR15, UR15, UR21, URZ ;  /* 0x000000150f0f7299 */ /* 0x000fe2000800063f */
[----:B------:R-:W-:Y:S01]  /*21cf0*/  ISETP.NE.U32.AND P0, PT, RZ, UR4, PT ;  /* 0x00000004ff007c0c */ /* 0x000fe2000bf05070 */
[----:B------:R-:W-:-:S02]  /*21d00*/  USHF.R.U64 UR16, UR8, UR11, UR9 ;  /* 0x0000000b08107299 */ /* 0x000fc40008001209 */
[----:B------:R-:W-:Y:S01]  /*21d10*/  USHF.R.U32.HI UR8, URZ, UR11, UR9 ;  /* 0x0000000b3f087299 */ /* 0x000fe20008011609 */
[----:B0-----:R-:W-:Y:S01]  /*21d20*/  R2UR UR14, R0 ;  /* 0x00000000000e72ca */ /* 0x001fe200000e0000 */
[----:B------:R-:W-:Y:S01]  /*21d30*/  ULDC UR17, c[0x0][0x608] ;  /* 0x0001820000117ab9 */ /* 0x000fe20000000800 */
[----:B------:R-:W-:Y:S01]  /*21d40*/  ULOP3.LUT UR41, URZ, UR15, URZ, 0x33, !UPT ;  /* 0x0000000f3f297292 */ /* 0x000fe2000f8e333f */
[----:B------:R-:W-:Y:S01]  /*21d50*/  ISETP.NE.AND.EX P0, PT, RZ, UR5, PT, P0 ;  /* 0x00000005ff007c0c */ /* 0x000fe2000bf05300 */
[----:B------:R-:W-:Y:S02]  /*21d60*/  USHF.R.U64 UR15, UR16, UR17, UR8 ;  /* 0x00000011100f7299 */ /* 0x000fe40008001208 */
[----:B------:R-:W-:Y:S02]  /*21d70*/  USHF.R.U32.HI UR8, URZ, UR17, UR8 ;  /* 0x000000113f087299 */ /* 0x000fe40008011608 */
[----:B------:R-:W-:Y:S02]  /*21d80*/  UIADD3 UR12, -UR12, URZ, URZ ;  /* 0x0000003f0c0c7290 */ /* 0x000fe4000fffe13f */
[----:B------:R-:W-:Y:S01]  /*21d90*/  USHF.R.U64 UR17, UR15, UR21, UR8 ;  /* 0x000000150f117299 */ /* 0x000fe20008001208 */
[----:B------:R-:W-:Y:S01]  /*21da0*/  UMOV UR19, 0x1 ;  /* 0x0000000100137882 */ /* 0x000fe20000000000 */
[----:B------:R-:W-:Y:S01]  /*21db0*/  ULDC UR13, c[0x0][0x144] ;  /* 0x00005100000d7ab9 */ /* 0x000fe20000000800 */
[----:B------:R-:W-:Y:S01]  /*21dc0*/  ULDC UR7, c[0x0][0x600] ;  /* 0x0001800000077ab9 */ /* 0x000fe20000000800 */
[----:B------:R-:W-:-:S02]  /*21dd0*/  USHF.L.U32 UR24, UR19, UR21, URZ ;  /* 0x0000001513187299 */ /* 0x000fc4000800063f */
[----:B------:R-:W-:Y:S02]  /*21de0*/  USHF.R.U32.HI UR8, URZ, UR21, UR8 ;  /* 0x000000153f087299 */ /* 0x000fe40008011608 */
[----:B------:R-:W-:Y:S02]  /*21df0*/  UIMAD UR21, UR13, UR12, UR6 ;  /* 0x0000000c0d1572a4 */ /* 0x000fe4000f8e0206 */
[----:B------:R-:W-:Y:S02]  /*21e00*/  UIADD3 UR20, UR7, -0x1, URZ ;  /* 0xffffffff07147890 */ /* 0x000fe4000fffe03f */
[----:B------:R-:W-:Y:S01]  /*21e10*/  UIADD3 UR19, -UR14, URZ, URZ ;  /* 0x0000003f0e137290 */ /* 0x000fe2000fffe13f */
[----:B------:R-:W-:Y:S01]  /*21e20*/  ULDC UR25, c[0x0][0x148] ;  /* 0x0000520000197ab9 */ /* 0x000fe20000000800 */
[----:B------:R-:W-:Y:S01]  /*21e30*/  ULDC UR22, c[0x0][0x648] ;  /* 0x0001920000167ab9 */ /* 0x000fe20000000800 */
[----:B------:R-:W-:Y:S01]  /*21e40*/  ULDC UR23, c[0x0][0x638] ;  /* 0x00018e0000177ab9 */ /* 0x000fe20000000800 */
        /* <DEDUP_REMOVED lines=14> */
.L_x_301:
[----:B------:R-:W-:Y:S01]  /*21f30*/  UISETP.NE.AND UP0, UPT, UR46, URZ, UPT ;  /* 0x0000003f2e00728c */ /* 0x000fe2000bf05270 */
[----:B------:R-:W-:Y:S01]  /*21f40*/  IMAD.MOV.U32 R0, RZ, RZ, 0x1 ;  /* 0x00000001ff007424 */ /* 0x000fe200078e00ff */
[----:B------:R-:W-:Y:S02]  /*21f50*/  USHF.R.U64 UR4, UR6, UR22, UR8 ;  /* 0x0000001606047299 */ /* 0x000fe40008001208 */
[----:B------:R-:W-:Y:S02]  /*21f60*/  ULOP3.LUT UR41, UR15, UR41, URZ, 0xc0, !UPT ;  /* 0x000000290f297292 */ /* 0x000fe4000f8ec03f */
[----:B------:R-:W-:Y:S02]  /*21f70*/  UIADD3 UR5, -UR4, URZ, URZ ;  /* 0x0000003f04057290 */ /* 0x000fe4000fffe13f */
[----:B------:R-:W-:Y:S02]  /*21f80*/  UIMAD UR41, UR24, UR4, UR41 ;  /* 0x00000004182972a4 */ /* 0x000fe4000f8e0229 */
[----:B------:R-:W-:-:S02]  /*21f90*/  ULOP3.LUT UR16, UR16, UR20, URZ, 0xc0, !UPT ;  /* 0x0000001410107292 */ /* 0x000fc4000f8ec03f */
[----:B------:R-:W-:Y:S02]  /*21fa0*/  @UP0 UIMAD UR21, UR25, UR19, UR18 ;  /* 0x00000013191502a4 */ /* 0x000fe4000f8e0212 */
[----:B------:R-:W-:-:S03]  /*21fb0*/  UIMAD UR4, UR5, UR23, UR17 ;  /* 0x00000017050472a4 */ /* 0x000fc6000f8e0211 */
[----:B------:R-:W-:Y:S01]  /*21fc0*/  ULDC UR5, c[0x0][0x610] ;  /* 0x0001840000057ab9 */ /* 0x000fe20000000800 */
[----:B------:R-:W-:Y:S02]  /*21fd0*/  UIMAD UR4, UR4, UR7, UR16 ;  /* 0x00000007040472a4 */ /* 0x000fe4000f8e0210 */
[----:B------:R-:W-:-:S04]  /*21fe0*/  UIMAD UR41, UR41, UR5, UR21 ;  /* 0x00000005292972a4 */ /* 0x000fc8000f8e0215 */
[----:B------:R-:W-:Y:S02]  /*21ff0*/  USEL UR42, UR4, UR41, !UP0 ;  /* 0x00000029042a7287 */ /* 0x000fe4000c000000 */
[----:B------:R-:W-:-:S12]  /*22000*/  USEL UR41, UR41, UR4, !UP0 ;  /* 0x0000000429297287 */ /* 0x000fd8000c000000 */
.L_x_299:
[----:B------:R-:W-:-:S13]  /*22010*/  LOP3.LUT P0, RZ, R0, 0xff, RZ, 0xc0, !PT ;  /* 0x000000ff00ff7812 */ /* 0x000fda000780c0ff */
[----:B------:R-:W-:Y:S05]  /*22020*/  @P0 BRA `(.L_x_302) ;  /* 0xfffffdf000e80947 */ /* 0x000fea000383ffff */
[----:B------:R-:W-:Y:S05]  /*22030*/  EXIT ;  /* 0x000000000000794d */ /* 0x000fea0003800000 */
.L_x_7:
[----:B------:R-:W2:Y:S01]  /*22040*/  LDL R4, [R1+0x404] ;  /* 0x0004040001047983 */ /* 0x000ea20000100800 */
[----:B------:R-:W-:-:S03]  /*22050*/  ULDC.64 UR4, c[0x0][0x650] ;  /* 0x0001940000047ab9 */ /* 0x000fc60000000a00 */
[----:B------:R-:W3:Y:S01]  /*22060*/  LDL R2, [R1+0x400] ;  /* 0x0004000001027983 */ /* 0x000ee20000100800 */
[----:B------:R-:W-:Y:S01]  /*22070*/  PRMT R0, RZ, 0x7610, R0 ;  /* 0x00007610ff007816 */ /* 0x000fe20000000000 */
[----:B------:R-:W-:Y:S02]  /*22080*/  IMAD.MOV.U32 R5, RZ, RZ, -0x1 ;  /* 0xffffffffff057424 */ /* 0x000fe400078e00ff */
[----:B------:R-:W-:Y:S02]  /*22090*/  IMAD.MOV.U32 R3, RZ, RZ, -0x1 ;  /* 0xffffffffff037424 */ /* 0x000fe400078e00ff */
[----:B------:R-:W-:Y:S01]  /*220a0*/  IMAD.MOV.U32 R11, RZ, RZ, -0x1 ;  /* 0xffffffffff0b7424 */ /* 0x000fe200078e00ff */
[----:B--2---:R-:W-:-:S04]  /*220b0*/  ISETP.GE.U32.AND P0, PT, R4, UR4, PT ;  /* 0x0000000404007c0c */ /* 0x004fc8000bf06070 */
[----:B---3--:R-:W-:-:S13]  /*220c0*/  ISETP.GE.U32.AND.EX P0, PT, R2, UR5, PT, P0 ;  /* 0x0000000502007c0c */ /* 0x008fda000bf06100 */
        /* <DEDUP_REMOVED lines=21> */
.L_x_304:
[----:B------:R-:W-:Y:S01]  /*22220*/  USHF.R.U64 UR4, UR14, UR19, UR15 ;  /* 0x000000130e047299 */ /* 0x000fe2000800120f */
[----:B------:R-:W-:Y:S01]  /*22230*/  R2UR UR7, R2 ;  /* 0x00000000020772ca */ /* 0x000fe200000e0000 */
[----:B------:R-:W-:Y:S02]  /*22240*/  USHF.R.U32.HI UR5, URZ, UR19, UR15 ;  /* 0x000000133f057299 */ /* 0x000fe4000801160f */
[----:B------:R-:W-:Y:S01]  /*22250*/  UIADD3 UR13, UP0, URZ, -UR4, URZ ;  /* 0x800000043f0d7290 */ /* 0x000fe2000ff1e03f */
[----:B------:R-:W-:Y:S01]  /*22260*/  ULDC.64 UR14, c[0x0][0x620] ;  /* 0x00018800000e7ab9 */ /* 0x000fe20000000a00 */
[----:B------:R-:W-:Y:S02]  /*22270*/  UMOV UR6, UR20 ;  /* 0x0000001400067c82 */ /* 0x000fe40008000000 */
[----:B------:R-:W-:Y:S02]  /*22280*/  UIADD3.X UR5, URZ, ~UR5, URZ, UP0, !UPT ;  /* 0x800000053f057290 */ /* 0x000fe400087fe43f */
[----:B------:R-:W-:-:S02]  /*22290*/  UISETP.NE.AND UP1, UPT, UR46, URZ, UPT ;  /* 0x0000003f2e00728c */ /* 0x000fc4000bf25270 */
[----:B------:R-:W-:Y:S02]  /*222a0*/  UIMAD UR5, UR5, UR14, URZ ;  /* 0x0000000e050572a4 */ /* 0x000fe4000f8e023f */
[----:B------:R-:W-:Y:S02]  /*222b0*/  UIMAD.WIDE.U32 UR6, UR13, UR14, UR6 ;  /* 0x0000000e0d0672a5 */ /* 0x000fe4000f8e0006 */
[----:B------:R-:W-:Y:S01]  /*222c0*/  UIMAD UR5, UR13, UR15, UR5 ;  /* 0x0000000f0d0572a4 */ /* 0x000fe2000f8e0205 */
[----:B------:R-:W-:Y:S02]  /*222d0*/  ULDC UR14, c[0x0][0x608] ;  /* 0x00018200000e7ab9 */ /* 0x000fe40000000800 */
[----:B------:R-:W-:Y:S01]  /*222e0*/  ULDC UR13, c[0x0][0x618] ;  /* 0x00018600000d7ab9 */ /* 0x000fe20000000800 */
[----:B------:R-:W-:Y:S01]  /*222f0*/  UIADD3 UR5, UR7, UR5, URZ ;  /* 0x0000000507057290 */ /* 0x000fe2000fffe03f */
[----:B------:R-:W-:Y:S01]  /*22300*/  ULDC UR22, c[0x0][0x658] ;  /* 0x0001960000167ab9 */ /* 0x000fe20000000800 */
[----:B------:R-:W-:-:S02]  /*22310*/  @UP1 UIMAD UR8, UR11, UR12, UR10 ;  /* 0x0000000c0b0812a4 */ /* 0x000fc4000f8e020a */
[----:B------:R-:W-:Y:S02]  /*22320*/  USHF.R.U64 UR17, UR6, UR13, UR5 ;  /* 0x0000000d06117299 */ /* 0x000fe40008001205 */
[----:B------:R-:W-:Y:S01]  /*22330*/  USHF.R.U32.HI UR5, URZ, UR13, UR5 ;  /* 0x0000000d3f057299 */ /* 0x000fe20008011605 */
[----:B------:R-:W-:Y:S01]  /*22340*/  ULDC.64 UR6, c[0x0][0x640] ;  /* 0x0001900000067ab9 */ /* 0x000fe20000000a00 */
[----:B------:R-:W-:Y:S01]  /*22350*/  UMOV UR10, 0xffffffff ;  /* 0xffffffff000a7882 */ /* 0x000fe20000000000 */
[----:B------:R-:W-:Y:S01]  /*22360*/  ISETP.NE.U32.AND P0, PT, RZ, UR6, PT ;  /* 0x00000006ff007c0c */ /* 0x000fe2000bf05070 */
[----:B------:R-:W-:Y:S02]  /*22370*/  USHF.R.U64 UR18, UR17, UR14, UR5 ;  /* 0x0000000e11127299 */ /* 0x000fe40008001205 */
[----:B------:R-:W-:Y:S01]  /*22380*/  USHF.R.U32.HI UR5, URZ, UR14, UR5 ;  /* 0x0000000e3f057299 */ /* 0x000fe20008011605 */
[----:B------:R-:W-:Y:S01]  /*22390*/  ISETP.NE.AND.EX P0, PT, RZ, UR7, PT, P0 ;  /* 0x00000007ff007c0c */ /* 0x000fe2000bf05300 */
[----:B------:R-:W-:-:S02]  /*223a0*/  USHF.L.U32 UR11, UR10, UR22, URZ ;  /* 0x000000160a0b7299 */ /* 0x000fc4000800063f */
[----:B------:R-:W-:Y:S01]  /*223b0*/  USHF.R.U64 UR19, UR18, UR22, UR5 ;  /* 0x0000001612137299 */ /* 0x000fe20008001205 */
[----:B------:R-:W-:Y:S01]  /*223c0*/  ULDC UR20, c[0x0][0x600] ;  /* 0x0001800000147ab9 */ /* 0x000fe20000000800 */
[----:B------:R-:W-:Y:S02]  /*223d0*/  USHF.R.U32.HI UR10, URZ, UR22, UR5 ;  /* 0x000000163f0a7299 */ /* 0x000fe40008011605 */
[----:B------:R-:W-:Y:S02]  /*223e0*/  UIADD3 UR21, UR20, -0x1, URZ ;  /* 0xffffffff14157890 */ /* 0x000fe4000fffe03f */
[----:B------:R-:W-:Y:S01]  /*223f0*/  ULOP3.LUT UR26, URZ, UR11, URZ, 0x33, !UPT ;  /* 0x0000000b3f1a7292 */ /* 0x000fe2000f8e333f */
        /* <DEDUP_REMOVED lines=17> */
.L_x_305:
[----:B------:R-:W-:Y:S01]  /*22510*/  USHF.R.U64 UR6, UR5, UR23, UR10 ;  /* 0x0000001705067299 */ /* 0x000fe2000800120a */
[----:B------:R-:W-:Y:S01]  /*22520*/  IMAD.MOV.U32 R0, RZ, RZ, 0x1 ;  /* 0x00000001ff007424 */ /* 0x000fe200078e00ff */
[----:B------:R-:W-:Y:S01]  /*22530*/  USHF.L.U32 UR25, UR25, UR22, URZ ;  /* 0x0000001619197299 */ /* 0x000fe2000800063f */
[----:B------:R-:W-:Y:S01]  /*22540*/  IMAD.U32 R11, RZ, RZ, UR4 ;  /* 0x00000004ff0b7e24 */ /* 0x000fe2000f8e00ff */
[----:B------:R-:W-:Y:S02]  /*22550*/  ULOP3.LUT UR5, UR18, UR26, URZ, 0xc0, !UPT ;  /* 0x0000001a12057292 */ /* 0x000fe4000f8ec03f */
[----:B------:R-:W-:Y:S02]  /*22560*/  UIADD3 UR7, -UR6, URZ, URZ ;  /* 0x0000003f06077290 */ /* 0x000fe4000fffe13f */
[----:B------:R-:W-:Y:S02]  /*22570*/  UIMAD UR6, UR25, UR6, UR5 ;  /* 0x00000006190672a4 */ /* 0x000fe4000f8e0205 */
[----:B------:R-:W-:-:S02]  /*22580*/  ULOP3.LUT UR17, UR17, UR21, URZ, 0xc0, !UPT ;  /* 0x0000001511117292 */ /* 0x000fc4000f8ec03f */
[----:B------:R-:W-:Y:S02]  /*22590*/  UIMAD UR5, UR7, UR24, UR19 ;  /* 0x00000018070572a4 */ /* 0x000fe4000f8e0213 */
[----:B------:R-:W-:Y:S01]  /*225a0*/  UISETP.NE.AND UP0, UPT, UR46, URZ, UPT ;  /* 0x0000003f2e00728c */ /* 0x000fe2000bf05270 */
[----:B------:R-:W-:Y:S01]  /*225b0*/  ULDC UR7, c[0x0][0x610] ;  /* 0x0001840000077ab9 */ /* 0x000fe20000000800 */
[----:B------:R-:W-:Y:S02]  /*225c0*/  UIMAD UR5, UR5, UR20, UR17 ;  /* 0x00000014050572a4 */ /* 0x000fe4000f8e0211 */
[----:B------:R-:W-:-:S04]  /*225d0*/  UIMAD UR8, UR6, UR7, UR8 ;  /* 0x00000007060872a4 */ /* 0x000fc8000f8e0208 */
[----:B------:R-:W-:Y:S02]  /*225e0*/  USEL UR6, UR5, UR8, !UP0 ;  /* 0x0000000805067287 */ /* 0x000fe4000c000000 */
[----:B------:R-:W-:-:S04]  /*225f0*/  USEL UR8, UR8, UR5, !UP0 ;  /* 0x0000000508087287 */ /* 0x000fc8000c000000 */
[----:B------:R-:W-:Y:S02]  /*22600*/  IMAD.U32 R3, RZ, RZ, UR6 ;  /* 0x00000006ff037e24 */ /* 0x000fe4000f8e00ff */
[----:B------:R-:W-:-:S07]  /*22610*/  IMAD.U32 R5, RZ, RZ, UR8 ;  /* 0x00000008ff057e24 */ /* 0x000fce000f8e00ff */
.L_x_303:
[----:B------:R-:W-:-:S08]  /*22620*/  NOP ;  /* 0x0000000000007918 */ /* 0x000fd00000000000 */
[----:B0-----:R-:W0:-:S00]  /*22630*/  USETMAXREG.DEALLOC.CTAPOOL 0x18 ;  /* 0x00000018000079c8 */ /* 0x001e0000080e0500 */
[----:B------:R-:W-:-:S13]  /*22640*/  ISETP.NE.AND P0, PT, RZ, UR9, PT ;  /* 0x00000009ff007c0c */ /* 0x000fda000bf05270 */
[----:B------:R-:W-:Y:S05]  /*22650*/  @P0 EXIT ;  /* 0x000000000000094d */ /* 0x000fea0003800000 */
[----:B0-----:R-:W-:Y:S01]  /*22660*/  LOP3.LUT P0, RZ, R0, 0xff, RZ, 0xc0, !PT ;  /* 0x000000ff00ff7812 */ /* 0x001fe2000780c0ff */
[----:B------:R-:W-:Y:S02]  /*22670*/  IMAD.MOV.U32 R0, RZ, RZ, 0x1 ;  /* 0x00000001ff007424 */ /* 0x000fe400078e00ff */
[----:B------:R-:W-:-:S10]  /*22680*/  IMAD.MOV.U32 R7, RZ, RZ, RZ ;  /* 0x000000ffff077224 */ /* 0x000fd400078e00ff */
[----:B------:R-:W-:Y:S05]  /*22690*/  @!P0 BRA `(.L_x_306) ;  /* 0x0000000c00708947 */ /* 0x000fea0003800000 */
[----:B------:R-:W0:Y:S01]  /*226a0*/  LDC R0, c[0x0][0x28c] ;  /* 0x0000a300ff007b82 */ /* 0x000e220000000800 */
[----:B------:R-:W1:Y:S01]  /*226b0*/  S2R R9, SR_CgaCtaId ;  /* 0x0000000000097919 */ /* 0x000e620000008800 */
[----:B------:R-:W-:Y:S01]  /*226c0*/  ULDC UR5, c[0x0][0x658] ;  /* 0x0001960000057ab9 */ /* 0x000fe20000000800 */
[----:B------:R-:W-:Y:S01]  /*226d0*/  UMOV UR7, 0xffffffff ;  /* 0xffffffff00077882 */ /* 0x000fe20000000000 */
[----:B------:R-:W-:Y:S01]  /*226e0*/  ULDC UR6, c[0x0][0xc] ;  /* 0x0000030000067ab9 */ /* 0x000fe20000000800 */
[----:B------:R-:W-:Y:S01]  /*226f0*/  USHF.L.U32 UR9, UR7, UR5, URZ ;  /* 0x0000000507097299 */ /* 0x000fe2000800063f */
[----:B------:R-:W-:Y:S01]  /*22700*/  BSSY B0, `(.L_x_306) ;  /* 0x00000d5000007945 */ /* 0x000fe20003800000 */
[----:B------:R-:W-:Y:S01]  /*22710*/  UMOV UR8, 0x1 ;  /* 0x0000000100087882 */ /* 0x000fe20000000000 */
[----:B------:R-:W-:Y:S01]  /*22720*/  ULDC UR7, c[0x0][0x10] ;  /* 0x0000040000077ab9 */ /* 0x000fe20000000800 */
[----:B------:R-:W-:Y:S01]  /*22730*/  USHF.L.U32 UR5, UR8, UR5, URZ ;  /* 0x0000000508057299 */ /* 0x000fe2000800063f */
[----:B------:R-:W-:Y:S01]  /*22740*/  IMAD.MOV.U32 R8, RZ, RZ, 0x1 ;  /* 0x00000001ff087424 */ /* 0x000fe200078e00ff */
[----:B------:R-:W-:Y:S01]  /*22750*/  UIMAD.WIDE.U32 UR6, UR6, UR7, URZ ;  /* 0x00000007060672a5 */ /* 0x000fe2000f8e003f */
[----:B------:R-:W-:Y:S01]  /*22760*/  ULDC UR8, c[0x0][0x14] ;  /* 0x0000050000087ab9 */ /* 0x000fe20000000800 */
[----:B------:R-:W-:-:S02]  /*22770*/  ULDC UR4, c[0x0][0x600] ;  /* 0x0001800000047ab9 */ /* 0x000fc40000000800 */
[----:B------:R-:W-:Y:S02]  /*22780*/  UIMAD.WIDE.U32 UR20, UR6, UR8, URZ ;  /* 0x00000008061472a5 */ /* 0x000fe4000f8e003f */
[----:B------:R-:W-:Y:S02]  /*22790*/  UIMAD UR7, UR7, UR8, URZ ;  /* 0x00000008070772a4 */ /* 0x000fe4000f8e023f */
[----:B------:R-:W-:Y:S02]  /*227a0*/  ULOP3.LUT UR24, UR40, 0x2, URZ, 0xfc, !UPT ;  /* 0x0000000228187892 */ /* 0x000fe4000f8efc3f */
[----:B------:R-:W-:Y:S02]  /*227b0*/  UIADD3 UR4, UR4, -0x1, URZ ;  /* 0xffffffff04047890 */ /* 0x000fe4000fffe03f */
[----:B------:R-:W-:Y:S01]  /*227c0*/  ULOP3.LUT UR6, URZ, UR9, URZ, 0x33, !UPT ;  /* 0x000000093f067292 */ /* 0x000fe2000f8e333f */
[----:B0-----:R-:W-:Y:S01]  /*227d0*/  VIADD R0, R0, 0x1f ;  /* 0x0000001f00007836 */ /* 0x001fe20000000000 */
[----:B------:R-:W-:Y:S01]  /*227e0*/  UIADD3 UR7, UR21, UR7, URZ ;  /* 0x0000000715077290 */ /* 0x000fe2000fffe03f */
[----:B------:R-:W-:-:S03]  /*227f0*/  ULDC.64 UR22, c[0x0][0x198] ;  /* 0x0000660000167ab9 */ /* 0x000fc60000000a00 */
[----:B------:R-:W-:-:S04]  /*22800*/  SHF.R.S32.HI R7, RZ, 0x1f, R0 ;  /* 0x0000001fff077819 */ /* 0x000fc80000011400 */
[----:B------:R-:W-:Y:S01]  /*22810*/  LEA.HI R6, R7, R0, RZ, 0x5 ;  /* 0x0000000007067211 */ /* 0x000fe200078f28ff */
[C---:B-1----:R-:W-:Y:S02]  /*22820*/  IMAD.SHL.U32 R16, R9.reuse, 0x80, RZ ;  /* 0x0000008009107824 */ /* 0x042fe400078e00ff */
[----:B------:R-:W-:Y:S01]  /*22830*/  IMAD.SHL.U32 R9, R9, 0x1000, RZ ;  /* 0x0000100009097824 */ /* 0x000fe200078e00ff */
[----:B------:R-:W-:Y:S01]  /*22840*/  SHF.R.S32.HI R6, RZ, 0x5, R6 ;  /* 0x00000005ff067819 */ /* 0x000fe20000011406 */
[----:B------:R-:W-:Y:S01]  /*22850*/  IMAD.MOV.U32 R0, RZ, RZ, 0x1 ;  /* 0x00000001ff007424 */ /* 0x000fe200078e00ff */
[----:B------:R-:W-:Y:S01]  /*22860*/  LOP3.LUT R16, R16, 0x80, RZ, 0xc0, !PT ;  /* 0x0000008010107812 */ /* 0x000fe200078ec0ff */
[----:B------:R-:W-:Y:S01]  /*22870*/  IMAD.MOV.U32 R7, RZ, RZ, RZ ;  /* 0x000000ffff077224 */ /* 0x000fe200078e00ff */
[----:B------:R-:W-:Y:S01]  /*22880*/  LOP3.LUT R9, R9, 0x1000, RZ, 0xc0, !PT ;  /* 0x0000100009097812 */ /* 0x000fe200078ec0ff */
[----:B------:R-:W-:-:S07]  /*22890*/  VIADD R17, R6, 0x1 ;  /* 0x0000000106117836 */ /* 0x000fce0000000000 */
.L_x_317:
[----:B------:R-:W-:-:S03]  /*228a0*/  UMOV UR8, 0xffffffff ;  /* 0xffffffff00087882 */ /* 0x000fc60000000000 */
[----:B------:R-:W-:Y:S05]  /*228b0*/  BRA.DIV UR8, `(.L_x_307) ;  /* 0x0000000e08fc7947 */ /* 0x000fea000b800000 */
[----:B------:R-:W-:-:S13]  /*228c0*/  ELECT P6, URZ, PT ;  /* 0x00000000003f782f */ /* 0x000fda00038c0000 */
.L_x_329:
[----:B------:R-:W0:Y:S01]  /*228d0*/  LDC R2, c[0x0][0x28c] ;  /* 0x0000a300ff027b82 */ /* 0x000e220000000800 */
[----:B------:R-:W-:Y:S01]  /*228e0*/  BSSY B1, `(.L_x_308) ;  /* 0x000003a000017945 */ /* 0x000fe20003800000 */
[----:B0-----:R-:W-:-:S13]  /*228f0*/  ISETP.LT.OR P6, PT, R2, 0x1, !P6 ;  /* 0x000000010200780c */ /* 0x001fda00077c1670 */
[----:B------:R-:W-:Y:S05]  /*22900*/  @P6 BRA `(.L_x_309) ;  /* 0x0000000000dc6947 */ /* 0x000fea0003800000 */
[----:B------:R-:W-:Y:S02]  /*22910*/  IMAD R2, R3, 0x100, R16 ;  /* 0x0000010003027824 */ /* 0x000fe400078e0210 */
[----:B------:R-:W-:Y:S02]  /*22920*/  IMAD R5, R5, 0x180, RZ ;  /* 0x0000018005057824 */ /* 0x000fe400078e02ff */
[----:B------:R-:W-:Y:S02]  /*22930*/  IMAD.MOV.U32 R12, RZ, RZ, RZ ;  /* 0x000000ffff0c7224 */ /* 0x000fe400078e00ff */
[----:B------:R-:W-:Y:S02]  /*22940*/  IMAD.MOV.U32 R4, RZ, RZ, R17 ;  /* 0x000000ffff047224 */ /* 0x000fe400078e0011 */
[----:B------:R-:W-:Y:S02]  /*22950*/  IMAD.MOV.U32 R3, RZ, RZ, R0 ;  /* 0x000000ffff037224 */ /* 0x000fe400078e0000 */
[----:B------:R-:W-:-:S07]  /*22960*/  IMAD.MOV.U32 R13, RZ, RZ, R7 ;  /* 0x000000ffff0d7224 */ /* 0x000fce00078e0007 */
.L_x_312:
[----:B------:R-:W0:Y:S01]  /*22970*/  S2R R15, SR_CgaCtaId ;  /* 0x00000000000f7919 */ /* 0x000e220000008800 */
[----:B------:R-:W-:Y:S02]  /*22980*/  MOV R10, 0x400 ;  /* 0x00000400000a7802 */ /* 0x000fe40000000f00 */
[----:B------:R-:W-:Y:S02]  /*22990*/  SHF.L.U32 R14, R3, 0x1f, RZ ;  /* 0x0000001f030e7819 */ /* 0x000fe400000006ff */
[----:B0-----:R-:W-:-:S05]  /*229a0*/  LEA R10, R15, R10, 0x18 ;  /* 0x0000000a0f0a7211 */ /* 0x001fca00078ec0ff */
[----:B------:R-:W-:-:S04]  /*229b0*/  IMAD R15, R13, 0x8, R10 ;  /* 0x000000080d0f7824 */ /* 0x000fc800078e020a */
[----:B------:R-:W0:Y:S02]  /*229c0*/  SYNCS.PHASECHK.TRANS64.TRYWAIT P0, [R15+URZ+0x28], R14 ;  /* 0x0000280e0f0075a7 */ /* 0x000e24000800017f */
[----:B0-----:R-:W-:Y:S05]  /*229d0*/  @!P0 BRA `(.L_x_310) ;  /* 0x0000000c00d48947 */ /* 0x001fea0003800000 */
.L_x_330:
[----:B------:R-:W1:Y:S01]  /*229e0*/  S2R R18, SR_TID.X ;  /* 0x0000000000127919 */ /* 0x000e620000002100 */
[----:B------:R-:W-:-:S04]  /*229f0*/  UPRMT UR8, UR24, 0x9910, URZ ;  /* 0x0000991018087896 */ /* 0x000fc8000800003f */
[----:B------:R-:W-:Y:S01]  /*22a00*/  UISETP.NE.AND UP0, UPT, UR8, 0x2, UPT ;  /* 0x000000020800788c */ /* 0x000fe2000bf05270 */
[----:B-1----:R-:W-:-:S13]  /*22a10*/  LOP3.LUT P0, RZ, R18, 0x7f, RZ, 0xc0, !PT ;  /* 0x0000007f12ff7812 */ /* 0x002fda000780c0ff */
[----:B0-----:R-:W0:Y:S02]  /*22a20*/  @!P0 LDC R14, c[0x0][0x500] ;  /* 0x00014000ff0e8b82 */ /* 0x001e240000000800 */
[----:B0-----:R0:W-:Y:S01]  /*22a30*/  @!P0 SYNCS.ARRIVE.TRANS64 RZ, [R15+URZ], R14 ;  /* 0x0000000e0fff89a7 */ /* 0x0011e2000800003f */
[----:B------:R-:W-:-:S13]  /*22a40*/  PLOP3.LUT P0, PT, PT, PT, UP0, 0x80, 0x0 ;  /* 0x000000000000781c */ /* 0x000fda0003f0f008 */
[----:B0-----:R-:W-:Y:S05]  /*22a50*/  @P0 BRA `(.L_x_311) ;  /* 0x0000000000040947 */ /* 0x001fea0003800000 */
[----:B------:R-:W-:Y:S01]  /*22a60*/  BPT.TRAP 0x1 ;  /* 0x000000040000795c */ /* 0x000fe20000300000 */
.L_x_311:
[----:B------:R-:W-:Y:S01]  /*22a70*/  R2UR UR9, R15 ;  /* 0x000000000f0972ca */ /* 0x000fe200000e0000 */
[----:B------:R-:W-:Y:S01]  /*22a80*/  IMAD R15, R13, 0x2000, R9 ;  /* 0x000020000d0f7824 */ /* 0x000fe200078e0209 */
[----:B------:R-:W-:Y:S01]  /*22a90*/  R2UR UR18, R5 ;  /* 0x00000000051272ca */ /* 0x000fe200000e0000 */
[--C-:B------:R-:W-:Y:S01]  /*22aa0*/  IMAD R14, R13, 0x6000, R10.reuse ;  /* 0x000060000d0e7824 */ /* 0x100fe200078e020a */
[----:B------:R-:W-:Y:S01]  /*22ab0*/  UIADD3 UR14, UP0, UR22, 0xf0, URZ ;  /* 0x000000f0160e7890 */ /* 0x000fe2000ff1e03f */
[----:B------:R-:W-:Y:S01]  /*22ac0*/  IMAD R15, R15, 0x2, R10 ;  /* 0x000000020f0f7824 */ /* 0x000fe200078e020a */
[----:B------:R-:W-:Y:S01]  /*22ad0*/  R2UR UR10, R12 ;  /* 0x000000000c0a72ca */ /* 0x000fe200000e0000 */
[----:B------:R-:W-:Y:S01]  /*22ae0*/  VIADD R4, R4, 0xffffffff ;  /* 0xffffffff04047836 */ /* 0x000fe20000000000 */
[----:B------:R-:W-:Y:S01]  /*22af0*/  R2UR UR8, R14 ;  /* 0x000000000e0872ca */ /* 0x000fe200000e0000 */
[----:B------:R-:W-:Y:S01]  /*22b00*/  UIADD3 UR26, UP1, UR22, 0x1f0, URZ ;  /* 0x000001f0161a7890 */ /* 0x000fe2000ff3e03f */
[----:B------:R-:W-:Y:S01]  /*22b10*/  R2UR UR11, R15 ;  /* 0x000000000f0b72ca */ /* 0x000fe200000e0000 */
[----:B------:R-:W-:Y:S01]  /*22b20*/  UIADD3.X UR15, URZ, UR23, URZ, UP0, !UPT ;  /* 0x000000173f0f7290 */ /* 0x000fe200087fe43f */
[----:B------:R-:W-:Y:S01]  /*22b30*/  R2UR UR12, R11 ;  /* 0x000000000b0c72ca */ /* 0x000fe200000e0000 */
[----:B------:R-:W-:Y:S01]  /*22b40*/  VIADD R13, R13, 0x1 ;  /* 0x000000010d0d7836 */ /* 0x000fe20000000000 */
[----:B------:R-:W-:Y:S01]  /*22b50*/  R2UR UR19, R2 ;  /* 0x00000000021372ca */ /* 0x000fe200000e0000 */
[----:B------:R-:W-:Y:S01]  /*22b60*/  UIADD3.X UR27, URZ, UR23, URZ, UP1, !UPT ;  /* 0x000000173f1b7290 */ /* 0x000fe20008ffe43f */
[----:B------:R-:W-:Y:S01]  /*22b70*/  ISETP.GT.AND P1, PT, R4, 0x1, PT ;  /* 0x000000010400780c */ /* 0x000fe20003f24270 */
[----:B------:R-:W-:Y:S01]  /*22b80*/  UMOV UR16, 0x0 ;  /* 0x0000000000107882 */ /* 0x000fe20000000000 */
[----:B------:R-:W-:Y:S01]  /*22b90*/  UMOV UR17, 0x10000000 ;  /* 0x1000000000117882 */ /* 0x000fe20000000000 */
[----:B------:R-:W-:Y:S01]  /*22ba0*/  ISETP.NE.AND P0, PT, R13, 0x5, PT ;  /* 0x000000050d00780c */ /* 0x000fe20003f05270 */
[----:B------:R-:W-:Y:S01]  /*22bb0*/  UMOV UR25, 0x30000 ;  /* 0x0003000000197882 */ /* 0x000fe20000000000 */
[----:B------:R-:W-:Y:S01]  /*22bc0*/  UIADD3 UR8, UR8, 0x100, URZ ;  /* 0x0000010008087890 */ /* 0x000fe2000fffe03f */
[----:B------:R-:W-:Y:S01]  /*22bd0*/  VIADD R12, R12, 0x20 ;  /* 0x000000200c0c7836 */ /* 0x000fe20000000000 */
[----:B------:R-:W-:Y:S01]  /*22be0*/  UIADD3 UR13, UR11, 0x1e100, URZ ;  /* 0x0001e1000b0d7890 */ /* 0x000fe2000fffe03f */
[----:B------:R-:W-:-:S02]  /*22bf0*/  SEL R10, RZ, 0x1, P0 ;  /* 0x00000001ff0a7807 */ /* 0x000fc40000000000 */
[----:B------:R-:W-:Y:S01]  /*22c00*/  UMOV UR11, UR18 ;  /* 0x00000012000b7c82 */ /* 0x000fe20008000000 */
[----:B------:R-:W-:Y:S02]  /*22c10*/  SEL R13, R13, RZ, P0 ;  /* 0x000000ff0d0d7207 */ /* 0x000fe40000000000 */
[----:B------:R-:W-:Y:S01]  /*22c20*/  LOP3.LUT R3, R3, R10, RZ, 0x3c, !PT ;  /* 0x0000000a03037212 */ /* 0x000fe200078e3cff */
[----:B------:R0:W-:Y:S02]  /*22c30*/  UTMALDG.3D [UR8], [UR14], desc[UR16] ;  /* 0x000010080e0075b4 */ /* 0x0001e40008011000 */
[----:B0-----:R-:W-:Y:S01]  /*22c40*/  UMOV UR8, UR13 ;  /* 0x0000000d00087c82 */ /* 0x001fe20008000000 */
[----:B------:R-:W-:Y:S02]  /*22c50*/  UMOV UR11, UR19 ;  /* 0x00000013000b7c82 */ /* 0x000fe40008000000 */
[----:B------:R0:W-:Y:S02]  /*22c60*/  UTMALDG.3D.MULTICAST [UR8], [UR26], UR25, desc[UR16] ;  /* 0x000010081a0073b4 */ /* 0x0001e40008011819 */
[----:B0-----:R-:W-:Y:S05]  /*22c70*/  @P1 BRA `(.L_x_312) ;  /* 0xfffffffc003c1947 */ /* 0x001fea000383ffff */
.L_x_309:
[----:B------:R-:W-:Y:S05]  /*22c80*/  BSYNC B1 ;  /* 0x0000000000017941 */ /* 0x000fea0003800000 */
.L_x_308:
[----:B------:R-:W2:Y:S01]  /*22c90*/  LDL.LU R15, [R1+0x400] ;  /* 0x00040000010f7983 */ /* 0x000ea20000300800 */
[----:B------:R-:W-:Y:S01]  /*22ca0*/  LOP3.LUT P0, RZ, R8, 0xff, RZ, 0xc0, !PT ;  /* 0x000000ff08ff7812 */ /* 0x000fe2000780c0ff */
[C---:B------:R-:W-:Y:S01]  /*22cb0*/  IMAD.IADD R4, R6.reuse, 0x1, R7 ;  /* 0x0000000106047824 */ /* 0x040fe200078e0207 */
[----:B------:R-:W-:Y:S01]  /*22cc0*/  ULDC.64 UR8, c[0x0][0x650] ;  /* 0x0001940000087ab9 */ /* 0x000fe20000000a00 */
[----:B------:R-:W3:Y:S01]  /*22cd0*/  LDL.LU R14, [R1+0x404] ;  /* 0x00040400010e7983 */ /* 0x000ee20000300800 */
[----:B------:R-:W-:Y:S01]  /*22ce0*/  ISETP.GE.U32.AND P1, PT, R6, 0x5, PT ;  /* 0x000000050600780c */ /* 0x000fe20003f26070 */
[----:B------:R-:W-:Y:S01]  /*22cf0*/  BSSY B1, `(.L_x_313) ;  /* 0x0000073000017945 */ /* 0x000fe20003800000 */
[----:B------:R-:W-:Y:S01]  /*22d00*/  IMAD.MOV.U32 R11, RZ, RZ, -0x1 ;  /* 0xffffffffff0b7424 */ /* 0x000fe200078e00ff */
[----:B------:R-:W-:-:S06]  /*22d10*/  PRMT R8, RZ, 0x7610, R8 ;  /* 0x00007610ff087816 */ /* 0x000fcc0000000008 */
[----:B------:R-:W0:Y:S01]  /*22d20*/  @P0 S2R R3, SR_CgaCtaId ;  /* 0x0000000000030919 */ /* 0x000e220000008800 */
[----:B------:R-:W-:-:S04]  /*22d30*/  @P0 MOV R2, 0x400 ;  /* 0x0000040000020802 */ /* 0x000fc80000000f00 */
[----:B0-----:R-:W-:-:S04]  /*22d40*/  @P0 LEA R2, R3, R2, 0x18 ;  /* 0x0000000203020211 */ /* 0x001fc800078ec0ff */
[----:B------:R0:W-:Y:S01]  /*22d50*/  @P0 SYNCS.ARRIVE.TRANS64.A1T0 RZ, [R2+URZ+0x68], RZ ;  /* 0x000068ff02ff09a7 */ /* 0x0001e2000810003f */
[----:B------:R-:W-:-:S04]  /*22d60*/  ISETP.GT.U32.AND P0, PT, R4, 0x4, PT ;  /* 0x000000040400780c */ /* 0x000fc80003f04070 */
[----:B------:R-:W-:Y:S01]  /*22d70*/  ISETP.LT.U32.AND P0, PT, R6, 0x5, P0 ;  /* 0x000000050600780c */ /* 0x000fe20000701070 */
[----:B0-----:R-:W-:-:S05]  /*22d80*/  IMAD.WIDE.U32 R2, R4, -0x33333333, RZ ;  /* 0xcccccccd04027825 */ /* 0x001fca00078e00ff */
[----:B------:R-:W-:Y:S02]  /*22d90*/  SHF.R.U32.HI R5, RZ, 0x2, R3 ;  /* 0x00000002ff057819 */ /* 0x000fe40000011603 */
[----:B------:R-:W-:Y:S02]  /*22da0*/  SEL R3, RZ, 0x1, !P0 ;  /* 0x00000001ff037807 */ /* 0x000fe40004000000 */
[----:B------:R-:W-:Y:S01]  /*22db0*/  PRMT R2, RZ, 0x7610, R2 ;  /* 0x00007610ff027816 */ /* 0x000fe20000000002 */
[----:B------:R-:W-:Y:S01]  /*22dc0*/  IMAD R7, R5, -0x5, R4 ;  /* 0xfffffffb05077824 */ /* 0x000fe200078e0204 */
[----:B------:R-:W-:Y:S01]  /*22dd0*/  LOP3.LUT R0, R0, R3, RZ, 0x3c, !PT ;  /* 0x0000000300007212 */ /* 0x000fe200078e3cff */
[----:B------:R-:W-:-:S03]  /*22de0*/  IMAD.MOV.U32 R3, RZ, RZ, -0x1 ;  /* 0xffffffffff037424 */ /* 0x000fc600078e00ff */
[----:B------:R-:W-:Y:S01]  /*22df0*/  @P1 LOP3.LUT R0, R0, 0x1, R5, 0x78, !PT ;  /* 0x0000000100001812 */ /* 0x000fe200078e7805 */
[----:B------:R-:W-:Y:S01]  /*22e00*/  IMAD.MOV.U32 R5, RZ, RZ, -0x1 ;  /* 0xffffffffff057424 */ /* 0x000fe200078e00ff */
[----:B---3--:R-:W-:-:S04]  /*22e10*/  IADD3 R14, P0, R14, UR20, RZ ;  /* 0x000000140e0e7c10 */ /* 0x008fc8000ff1e0ff */
[----:B--2---:R-:W-:Y:S01]  /*22e20*/  IADD3.X R15, R15, UR7, RZ, P0, !PT ;  /* 0x000000070f0f7c10 */ /* 0x004fe200087fe4ff */
[----:B------:R0:W-:Y:S01]  /*22e30*/  STL [R1+0x404], R14 ;  /* 0x0004040e01007387 */ /* 0x0001e20000100800 */
[----:B------:R-:W-:-:S03]  /*22e40*/  ISETP.GE.U32.AND P0, PT, R14, UR8, PT ;  /* 0x000000080e007c0c */ /* 0x000fc6000bf06070 */
[----:B------:R0:W-:Y:S01]  /*22e50*/  STL [R1+0x400], R15 ;  /* 0x0004000f01007387 */ /* 0x0001e20000100800 */
[----:B------:R-:W-:-:S13]  /*22e60*/  ISETP.GE.U32.AND.EX P0, PT, R15, UR9, PT, P0 ;  /* 0x000000090f007c0c */ /* 0x000fda000bf06100 */
[----:B0-----:R-:W-:Y:S05]  /*22e70*/  @P0 BRA `(.L_x_314) ;  /* 0x0000000400680947 */ /* 0x001fea0003800000 */
[----:B------:R-:W0:Y:S01]  /*22e80*/  S2UR UR8, SR_CTAID.X ;  /* 0x00000000000879c3 */ /* 0x000e220000002500 */
[----:B------:R-:W-:Y:S01]  /*22e90*/  ULDC.64 UR10, c[0x0][0x628] ;  /* 0x00018a00000a7ab9 */ /* 0x000fe20000000a00 */
[----:B------:R-:W-:Y:S01]  /*22ea0*/  ULDC UR9, c[0x0][0x150] ;  /* 0x0000540000097ab9 */ /* 0x000fe20000000800 */
[----:B------:R-:W-:Y:S01]  /*22eb0*/  ISETP.NE.U32.AND P0, PT, RZ, UR10, PT ;  /* 0x0000000aff007c0c */ /* 0x000fe2000bf05070 */
[----:B------:R-:W-:Y:S01]  /*22ec0*/  ULDC UR12, c[0x0][0x630] ;  /* 0x00018c00000c7ab9 */ /* 0x000fe20000000800 */
[----:B------:R-:W-:Y:S01]  /*22ed0*/  ULDC UR14, c[0x0][0x154] ;  /* 0x00005500000e7ab9 */ /* 0x000fe20000000800 */
[----:B------:R-:W-:Y:S01]  /*22ee0*/  IMAD.MOV.U32 R3, RZ, RZ, R15 ;  /* 0x000000ffff037224 */ /* 0x000fe200078e000f */
[----:B------:R-:W-:Y:S01]  /*22ef0*/  ISETP.NE.AND.EX P0, PT, RZ, UR11, PT, P0 ;  /* 0x0000000bff007c0c */ /* 0x000fe2000bf05300 */
[----:B------:R-:W1:Y:S01]  /*22f00*/  S2UR UR13, SR_CTAID.Y ;  /* 0x00000000000d79c3 */ /* 0x000e620000002600 */
[----:B0-----:R-:W-:-:S05]  /*22f10*/  I2FP.F32.U32 R2, UR8 ;  /* 0x0000000800027c45 */ /* 0x001fca0008201000 */
[----:B------:R-:W-:Y:S01]  /*22f20*/  FMUL R10, R2, UR9 ;  /* 0x00000009020a7c20 */ /* 0x000fe20008400000 */
[----:B------:R-:W-:Y:S01]  /*22f30*/  IMAD.MOV.U32 R2, RZ, RZ, R14 ;  /* 0x000000ffff027224 */ /* 0x000fe200078e000e */
[----:B-1----:R-:W-:-:S04]  /*22f40*/  I2FP.F32.U32 R12, UR13 ;  /* 0x0000000d000c7c45 */ /* 0x002fc80008201000 */
[----:B------:R-:W0:Y:S01]  /*22f50*/  F2I.U32.TRUNC.NTZ R10, R10 ;  /* 0x0000000a000a7305 */ /* 0x000e22000020f000 */
[----:B------:R-:W-:Y:S05]  /*22f60*/  @!P0 BRA `(.L_x_315) ;  /* 0x0000000000288947 */ /* 0x000fea0003800000 */
[----:B------:R-:W-:Y:S02]  /*22f70*/  ULDC UR9, c[0x0][0x634] ;  /* 0x00018d0000097ab9 */ /* 0x000fe40000000800 */
[----:B------:R-:W-:-:S05]  /*22f80*/  IADD3 R3, P0, R14, UR9, RZ ;  /* 0x000000090e037c10 */ /* 0x000fca000ff1e0ff */
[----:B------:R-:W-:-:S04]  /*22f90*/  IMAD.X R11, RZ, RZ, R15, P0 ;  /* 0x000000ffff0b7224 */ /* 0x000fc800000e060f */
[----:B------:R-:W-:-:S04]  /*22fa0*/  IMAD.WIDE.U32 R4, R11, UR10, RZ ;  /* 0x0000000a0b047c25 */ /* 0x000fc8000f8e00ff */
[----:B------:R-:W-:-:S04]  /*22fb0*/  IMAD.WIDE.U32 R4, P0, R3, UR11, R4 ;  /* 0x0000000b03047c25 */ /* 0x000fc8000f800004 */
[----:B------:R-:W-:-:S04]  /*22fc0*/  IMAD.WIDE.U32 R2, R3, UR10, RZ ;  /* 0x0000000a03027c25 */ /* 0x000fc8000f8e00ff */
[----:B------:R-:W-:Y:S01]  /*22fd0*/  IMAD.MOV.U32 R2, RZ, RZ, R5 ;  /* 0x000000ffff027224 */ /* 0x000fe200078e0005 */
[----:B------:R-:W-:Y:S01]  /*22fe0*/  IADD3 RZ, P1, R3, R4, RZ ;  /* 0x0000000403ff7210 */ /* 0x000fe20007f3e0ff */
[----:B------:R-:W-:-:S04]  /*22ff0*/  IMAD.X R3, RZ, RZ, RZ, P0 ;  /* 0x000000ffff037224 */ /* 0x000fc800000e06ff */
[----:B------:R-:W-:-:S08]  /*23000*/  IMAD.WIDE.U32.X R2, R11, UR11, R2, P1 ;  /* 0x0000000b0b027c25 */ /* 0x000fd000088e0402 */
.L_x_315:
[--C-:B------:R-:W-:Y:S01]  /*23010*/  SHF.R.U64 R11, R2, UR12, R3.reuse ;  /* 0x0000000c020b7c19 */ /* 0x100fe20008001203 */
[----:B------:R-:W-:Y:S01]  /*23020*/  ULDC.64 UR10, c[0x0][0x620] ;  /* 0x00018800000a7ab9 */ /* 0x000fe20000000a00 */
[----:B------:R-:W-:Y:S01]  /*23030*/  SHF.R.U32.HI R2, RZ, UR12, R3 ;  /* 0x0000000cff027c19 */ /* 0x000fe20008011603 */
[----:B------:R-:W-:Y:S01]  /*23040*/  IMAD.MOV.U32 R3, RZ, RZ, R15 ;  /* 0x000000ffff037224 */ /* 0x000fe200078e000f */
[----:B------:R-:W-:Y:S01]  /*23050*/  IADD3 R13, P0, RZ, -R11, RZ ;  /* 0x8000000bff0d7210 */ /* 0x000fe20007f1e0ff */
[----:B------:R-:W-:Y:S01]  /*23060*/  FMUL R4, R12, UR14 ;  /* 0x0000000e0c047c20 */ /* 0x000fe20008400000 */
[----:B------:R-:W-:Y:S01]  /*23070*/  ULDC.64 UR14, c[0x0][0x640] ;  /* 0x00019000000e7ab9 */ /* 0x000fe20000000a00 */
[----:B0-----:R-:W-:Y:S02]  /*23080*/  R2UR UR9, R10 ;  /* 0x000000000a0972ca */ /* 0x001fe400000e0000 */
[----:B------:R-:W-:Y:S01]  /*23090*/  IMAD.X R2, RZ, RZ, ~R2, P0 ;  /* 0x000000ffff027224 */ /* 0x000fe200000e0e02 */
[----:B------:R-:W-:Y:S01]  /*230a0*/  ISETP.NE.U32.AND P0, PT, RZ, UR14, PT ;  /* 0x0000000eff007c0c */ /* 0x000fe2000bf05070 */
[----:B------:R-:W0:Y:S02]  /*230b0*/  F2I.U32.TRUNC.NTZ R4, R4 ;  /* 0x0000000400047305 */ /* 0x000e24000020f000 */
[----:B------:R-:W-:Y:S01]  /*230c0*/  IMAD R2, R2, UR10, RZ ;  /* 0x0000000a02027c24 */ /* 0x000fe2000f8e02ff */
[----:B------:R-:W-:-:S03]  /*230d0*/  ISETP.NE.AND.EX P0, PT, RZ, UR15, PT, P0 ;  /* 0x0000000fff007c0c */ /* 0x000fc6000bf05300 */
[----:B------:R-:W-:Y:S02]  /*230e0*/  IMAD R5, R13, UR11, R2 ;  /* 0x0000000b0d057c24 */ /* 0x000fe4000f8e0202 */
[----:B------:R-:W-:-:S04]  /*230f0*/  IMAD.MOV.U32 R2, RZ, RZ, R14 ;  /* 0x000000ffff027224 */ /* 0x000fc800078e000e */
[----:B------:R-:W-:Y:S01]  /*23100*/  IMAD.WIDE.U32 R2, R13, UR10, R2 ;  /* 0x0000000a0d027c25 */ /* 0x000fe2000f8e0002 */
[----:B------:R-:W-:Y:S01]  /*23110*/  ULDC UR10, c[0x0][0x618] ;  /* 0x00018600000a7ab9 */ /* 0x000fe20000000800 */
[----:B0-----:R-:W-:Y:S02]  /*23120*/  R2UR UR11, R4 ;  /* 0x00000000040b72ca */ /* 0x001fe400000e0000 */
[----:B------:R-:W-:-:S05]  /*23130*/  IMAD.IADD R3, R3, 0x1, R5 ;  /* 0x0000000103037824 */ /* 0x000fca00078e0205 */
[--C-:B------:R-:W-:Y:S02]  /*23140*/  SHF.R.U64 R10, R2, UR10, R3.reuse ;  /* 0x0000000a020a7c19 */ /* 0x100fe40008001203 */
[----:B------:R-:W-:Y:S01]  /*23150*/  SHF.R.U32.HI R3, RZ, UR10, R3 ;  /* 0x0000000aff037c19 */ /* 0x000fe20008011603 */
[----:B------:R-:W-:-:S03]  /*23160*/  ULDC UR10, c[0x0][0x608] ;  /* 0x00018200000a7ab9 */ /* 0x000fc60000000800 */
[--C-:B------:R-:W-:Y:S02]  /*23170*/  SHF.R.U64 R12, R10, UR10, R3.reuse ;  /* 0x0000000a0a0c7c19 */ /* 0x100fe40008001203 */
[----:B------:R-:W-:Y:S01]  /*23180*/  SHF.R.U32.HI R3, RZ, UR10, R3 ;  /* 0x0000000aff037c19 */ /* 0x000fe20008011603 */
[----:B------:R-:W-:-:S03]  /*23190*/  ULDC UR10, c[0x0][0x658] ;  /* 0x00019600000a7ab9 */ /* 0x000fc60000000800 */
[--C-:B------:R-:W-:Y:S02]  /*231a0*/  SHF.R.U64 R13, R12, UR10, R3.reuse ;  /* 0x0000000a0c0d7c19 */ /* 0x100fe40008001203 */
[----:B------:R-:W-:-:S03]  /*231b0*/  SHF.R.U32.HI R14, RZ, UR10, R3 ;  /* 0x0000000aff0e7c19 */ /* 0x000fc60008011603 */
[----:B------:R-:W-:Y:S02]  /*231c0*/  IMAD.MOV.U32 R2, RZ, RZ, R13 ;  /* 0x000000ffff027224 */ /* 0x000fe400078e000d */
[----:B------:R-:W-:Y:S01]  /*231d0*/  IMAD.MOV.U32 R3, RZ, RZ, R14 ;  /* 0x000000ffff037224 */ /* 0x000fe200078e000e */
[----:B------:R-:W-:Y:S06]  /*231e0*/  @!P0 BRA `(.L_x_316) ;  /* 0x0000000000288947 */ /* 0x000fec0003800000 */
        /* <DEDUP_REMOVED lines=10> */
.L_x_316:
[----:B------:R-:W-:Y:S01]  /*23290*/  ULDC UR10, c[0x0][0x648] ;  /* 0x00019200000a7ab9 */ /* 0x000fe20000000800 */
[----:B------:R-:W-:Y:S01]  /*232a0*/  UISETP.NE.AND UP0, UPT, UR46, URZ, UPT ;  /* 0x0000003f2e00728c */ /* 0x000fe2000bf05270 */
[----:B------:R-:W-:Y:S01]  /*232b0*/  SHF.R.U64 R3, R2, UR10, R3 ;  /* 0x0000000a02037c19 */ /* 0x000fe20008001203 */
[----:B------:R-:W-:Y:S01]  /*232c0*/  ULDC UR10, c[0x0][0x638] ;  /* 0x00018e00000a7ab9 */ /* 0x000fe20000000800 */
[----:B------:R-:W-:Y:S01]  /*232d0*/  UIADD3 UR11, -UR11, URZ, URZ ;  /* 0x0000003f0b0b7290 */ /* 0x000fe2000fffe13f */
[----:B------:R-:W-:Y:S02]  /*232e0*/  LOP3.LUT R12, R12, UR6, RZ, 0xc0, !PT ;  /* 0x000000060c0c7c12 */ /* 0x000fe4000f8ec0ff */
[----:B------:R-:W-:Y:S01]  /*232f0*/  IMAD.MOV R2, RZ, RZ, -R3 ;  /* 0x000000ffff027224 */ /* 0x000fe200078e0a03 */
[----:B------:R-:W-:Y:S02]  /*23300*/  PLOP3.LUT P0, PT, PT, PT, UP0, 0x40, 0x0 ;  /* 0x000000000000781c */ /* 0x000fe40003f0e808 */
[----:B------:R-:W-:Y:S01]  /*23310*/  IMAD R5, R3, UR5, R12 ;  /* 0x0000000503057c24 */ /* 0x000fe2000f8e020c */
[----:B------:R-:W-:Y:S01]  /*23320*/  PLOP3.LUT P1, PT, PT, PT, UP0, 0x40, 0x0 ;  /* 0x000000000000781c */ /* 0x000fe20003f2e808 */
[----:B------:R-:W-:Y:S01]  /*23330*/  IMAD R13, R2, UR10, R13 ;  /* 0x0000000a020d7c24 */ /* 0x000fe2000f8e020d */
[----:B------:R-:W-:Y:S01]  /*23340*/  UIADD3 UR10, -UR9, URZ, URZ ;  /* 0x0000003f090a7290 */ /* 0x000fe2000fffe13f */
[----:B------:R-:W-:-:S02]  /*23350*/  LOP3.LUT R2, R10, UR4, RZ, 0xc0, !PT ;  /* 0x000000040a027c12 */ /* 0x000fc4000f8ec0ff */
[----:B------:R-:W-:Y:S02]  /*23360*/  ULDC UR9, c[0x0][0x144] ;  /* 0x0000510000097ab9 */ /* 0x000fe40000000800 */
[----:B------:R-:W-:-:S03]  /*23370*/  UIMAD UR8, UR9, UR10, UR8 ;  /* 0x0000000a090872a4 */ /* 0x000fc6000f8e0208 */
[----:B------:R-:W-:Y:S02]  /*23380*/  ULDC UR9, c[0x0][0x148] ;  /* 0x0000520000097ab9 */ /* 0x000fe40000000800 */
[----:B------:R-:W-:-:S03]  /*23390*/  @UP0 UIMAD UR8, UR9, UR11, UR13 ;  /* 0x0000000b090802a4 */ /* 0x000fc6000f8e020d */
[----:B------:R-:W-:Y:S02]  /*233a0*/  ULDC UR9, c[0x0][0x600] ;  /* 0x0001800000097ab9 */ /* 0x000fe40000000800 */
[----:B------:R-:W-:Y:S02]  /*233b0*/  IMAD R2, R13, UR9, R2 ;  /* 0x000000090d027c24 */ /* 0x000fe4000f8e0202 */
[----:B------:R-:W-:Y:S01]  /*233c0*/  IMAD.U32 R4, RZ, RZ, UR8 ;  /* 0x00000008ff047e24 */ /* 0x000fe2000f8e00ff */
[----:B------:R-:W-:-:S03]  /*233d0*/  ULDC UR8, c[0x0][0x610] ;  /* 0x0001840000087ab9 */ /* 0x000fc60000000800 */
[----:B------:R-:W-:-:S05]  /*233e0*/  IMAD R5, R5, UR8, R4 ;  /* 0x0000000805057c24 */ /* 0x000fca000f8e0204 */
[----:B------:R-:W-:Y:S02]  /*233f0*/  SEL R3, R2, R5, P0 ;  /* 0x0000000502037207 */ /* 0x000fe40000000000 */
[----:B------:R-:W-:Y:S01]  /*23400*/  SEL R5, R5, R2, P1 ;  /* 0x0000000205057207 */ /* 0x000fe20000800000 */
[----:B------:R-:W-:-:S07]  /*23410*/  IMAD.MOV.U32 R2, RZ, RZ, 0x1 ;  /* 0x00000001ff027424 */ /* 0x000fce00078e00ff */
.L_x_314:
[----:B------:R-:W-:Y:S05]  /*23420*/  BSYNC B1 ;  /* 0x0000000000017941 */ /* 0x000fea0003800000 */
.L_x_313:
[----:B------:R-:W-:-:S13]  /*23430*/  LOP3.LUT P0, RZ, R2, 0xff, RZ, 0xc0, !PT ;  /* 0x000000ff02ff7812 */ /* 0x000fda000780c0ff */
[----:B------:R-:W-:Y:S05]  /*23440*/  @P0 BRA `(.L_x_317) ;  /* 0xfffffff400140947 */ /* 0x000fea000383ffff */
[----:B------:R-:W-:Y:S05]  /*23450*/  BSYNC B0 ;  /* 0x0000000000007941 */ /* 0x000fea0003800000 */
.L_x_306:
[----:B------:R-:W-:-:S03]  /*23460*/  UMOV UR8, 0xffffffff ;  /* 0xffffffff00087882 */ /* 0x000fc60000000000 */
[----:B------:R-:W-:Y:S05]  /*23470*/  BRA.DIV UR8, `(.L_x_318) ;  /* 0x0000000608407947 */ /* 0x000fea000b800000 */
[----:B------:R-:W-:-:S13]  /*23480*/  ELECT P6, URZ, PT ;  /* 0x00000000003f782f */ /* 0x000fda00038c0000 */
.L_x_333:
[----:B------:R-:W-:Y:S04]  /*23490*/  BSSY B0, `(.L_x_319) ;  /* 0x0000035000007945 */ /* 0x000fe80003800000 */
[----:B------:R-:W-:Y:S05]  /*234a0*/  @!P6 BRA `(.L_x_320) ;  /* 0x0000000000cce947 */ /* 0x000fea0003800000 */
[----:B------:R-:W-:-:S04]  /*234b0*/  ULOP3.LUT UR8, UR40, 0x2, URZ, 0xfc, !UPT ;  /* 0x0000000228087892 */ /* 0x000fc8000f8efc3f */
[----:B------:R-:W-:-:S06]  /*234c0*/  UISETP.NE.AND UP0, UPT, UR8, 0x3, UPT ;  /* 0x000000030800788c */ /* 0x000fcc000bf05270 */
[----:B------:R-:W-:-:S13]  /*234d0*/  PLOP3.LUT P0, PT, PT, PT, UP0, 0x80, 0x0 ;  /* 0x000000000000781c */ /* 0x000fda0003f0f008 */
[----:B------:R-:W-:Y:S05]  /*234e0*/  @!P0 BRA `(.L_x_321) ;  /* 0x0000000000048947 */ /* 0x000fea0003800000 */
[----:B------:R-:W-:Y:S01]  /*234f0*/  BPT.TRAP 0x1 ;  /* 0x000000040000795c */ /* 0x000fe20000300000 */
.L_x_321:
[----:B------:R-:W0:Y:S01]  /*23500*/  S2R R3, SR_CgaCtaId ;  /* 0x0000000000037919 */ /* 0x000e220000008800 */
[----:B------:R-:W-:-:S04]  /*23510*/  MOV R2, 0x400 ;  /* 0x0000040000027802 */ /* 0x000fc80000000f00 */
[----:B0-----:R-:W-:Y:S02]  /*23520*/  LEA R2, R3, R2, 0x18 ;  /* 0x0000000203027211 */ /* 0x001fe400078ec0ff */
[----:B------:R-:W-:-:S03]  /*23530*/  SHF.L.U32 R3, R0, 0x1f, RZ ;  /* 0x0000001f00037819 */ /* 0x000fc600000006ff */
[----:B------:R-:W-:-:S04]  /*23540*/  VIADD R2, R2, 0x28 ;  /* 0x0000002802027836 */ /* 0x000fc80000000000 */
[----:B------:R-:W-:-:S04]  /*23550*/  IMAD R4, R7, 0x8, R2 ;  /* 0x0000000807047824 */ /* 0x000fc800078e0202 */
[----:B------:R-:W0:Y:S02]  /*23560*/  SYNCS.PHASECHK.TRANS64.TRYWAIT P0, [R4+URZ], R3 ;  /* 0x00000003040075a7 */ /* 0x000e24000800017f */
[----:B0-----:R-:W-:Y:S05]  /*23570*/  @!P0 BRA `(.L_x_322) ;  /* 0x0000000400208947 */ /* 0x001fea0003800000 */
.L_x_334:
[----:B------:R-:W-:-:S05]  /*23580*/  VIADD R7, R7, 0x1 ;  /* 0x0000000107077836 */ /* 0x000fca0000000000 */
[----:B------:R-:W-:-:S04]  /*23590*/  ISETP.NE.AND P0, PT, R7, 0x5, PT ;  /* 0x000000050700780c */ /* 0x000fc80003f05270 */
[----:B0-----:R-:W-:Y:S02]  /*235a0*/  SEL R3, RZ, 0x1, P0 ;  /* 0x00000001ff037807 */ /* 0x001fe40000000000 */
[----:B------:R-:W-:Y:S02]  /*235b0*/  SEL R7, R7, RZ, P0 ;  /* 0x000000ff07077207 */ /* 0x000fe40000000000 */
[----:B------:R-:W-:-:S03]  /*235c0*/  LOP3.LUT R4, R0, R3, RZ, 0x3c, !PT ;  /* 0x0000000300047212 */ /* 0x000fc600078e3cff */
[----:B------:R-:W-:Y:S01]  /*235d0*/  IMAD R3, R7, 0x8, R2 ;  /* 0x0000000807037824 */ /* 0x000fe200078e0202 */
[----:B------:R-:W-:-:S04]  /*235e0*/  SHF.L.U32 R0, R4, 0x1f, RZ ;  /* 0x0000001f04007819 */ /* 0x000fc800000006ff */
[----:B------:R-:W0:Y:S02]  /*235f0*/  SYNCS.PHASECHK.TRANS64.TRYWAIT P0, [R3+URZ], R0 ;  /* 0x00000000030075a7 */ /* 0x000e24000800017f */
[----:B0-----:R-:W-:Y:S05]  /*23600*/  @!P0 BRA `(.L_x_323) ;  /* 0x0000000400108947 */ /* 0x001fea0003800000 */
.L_x_335:
[----:B0-----:R-:W-:-:S05]  /*23610*/  VIADD R0, R7, 0x1 ;  /* 0x0000000107007836 */ /* 0x001fca0000000000 */
[----:B------:R-:W-:-:S04]  /*23620*/  ISETP.NE.AND P0, PT, R0, 0x5, PT ;  /* 0x000000050000780c */ /* 0x000fc80003f05270 */
[----:B------:R-:W-:Y:S02]  /*23630*/  SEL R3, RZ, 0x1, P0 ;  /* 0x00000001ff037807 */ /* 0x000fe40000000000 */
[----:B------:R-:W-:Y:S02]  /*23640*/  SEL R5, R0, RZ, P0 ;  /* 0x000000ff00057207 */ /* 0x000fe40000000000 */
[----:B------:R-:W-:-:S03]  /*23650*/  LOP3.LUT R4, R4, R3, RZ, 0x3c, !PT ;  /* 0x0000000304047212 */ /* 0x000fc600078e3cff */
[----:B------:R-:W-:Y:S01]  /*23660*/  IMAD R3, R5, 0x8, R2 ;  /* 0x0000000805037824 */ /* 0x000fe200078e0202 */
[----:B------:R-:W-:-:S04]  /*23670*/  SHF.L.U32 R0, R4, 0x1f, RZ ;  /* 0x0000001f04007819 */ /* 0x000fc800000006ff */
[----:B------:R-:W0:Y:S02]  /*23680*/  SYNCS.PHASECHK.TRANS64.TRYWAIT P0, [R3+URZ], R0 ;  /* 0x00000000030075a7 */ /* 0x000e24000800017f */
[----:B0-----:R-:W-:Y:S05]  /*23690*/  @!P0 BRA `(.L_x_324) ;  /* 0x0000000400008947 */ /* 0x001fea0003800000 */
.L_x_336:
        /* <DEDUP_REMOVED lines=9> */
.L_x_337:
[----:B0-----:R-:W-:-:S05]  /*23730*/  VIADD R0, R5, 0x1 ;  /* 0x0000000105007836 */ /* 0x001fca0000000000 */
[----:B------:R-:W-:-:S04]  /*23740*/  ISETP.NE.AND P0, PT, R0, 0x5, PT ;  /* 0x000000050000780c */ /* 0x000fc80003f05270 */
[----:B------:R-:W-:Y:S02]  /*23750*/  SEL R4, RZ, 0x1, P0 ;  /* 0x00000001ff047807 */ /* 0x000fe40000000000 */
[----:B------:R-:W-:Y:S02]  /*23760*/  SEL R3, R0, RZ, P0 ;  /* 0x000000ff00037207 */ /* 0x000fe40000000000 */
[----:B------:R-:W-:-:S03]  /*23770*/  LOP3.LUT R0, R7, R4, RZ, 0x3c, !PT ;  /* 0x0000000407007212 */ /* 0x000fc600078e3cff */
[----:B------:R-:W-:Y:S01]  /*23780*/  IMAD R3, R3, 0x8, R2 ;  /* 0x0000000803037824 */ /* 0x000fe200078e0202 */
[----:B------:R-:W-:-:S07]  /*23790*/  SHF.L.U32 R0, R0, 0x1f, RZ ;  /* 0x0000001f00007819 */ /* 0x000fce00000006ff */
.L_x_326:
[----:B0-----:R0:W1:Y:S02]  /*237a0*/  SYNCS.PHASECHK.TRANS64.TRYWAIT P0, [R3+URZ], R0 ;  /* 0x00000000030075a7 */ /* 0x001064000800017f */
[----:B-1----:R-:W-:Y:S05]  /*237b0*/  @!P0 NANOSLEEP.SYNCS 0x989680 ;  /* 0x009896800000895d */ /* 0x002fea0003900000 */
[----:B------:R-:W1:Y:S02]  /*237c0*/  @!P0 SYNCS.PHASECHK.TRANS64 P0, [R3+URZ], R0 ;  /* 0x00000000030085a7 */ /* 0x000e64000800007f */
[----:B-1----:R-:W-:Y:S05]  /*237d0*/  @!P0 BRA `(.L_x_326) ;  /* 0xfffffffc00f08947 */ /* 0x002fea000383ffff */
.L_x_320:
[----:B------:R-:W-:Y:S05]  /*237e0*/  BSYNC B0 ;  /* 0x0000000000007941 */ /* 0x000fea0003800000 */
.L_x_319:
[----:B------:R-:W-:Y:S05]  /*237f0*/  EXIT ;  /* 0x000000000000794d */ /* 0x000fea0003800000 */
.L_x_21:
[----:B-1----:R1:W2:Y:S02]  /*23800*/  SYNCS.PHASECHK.TRANS64.TRYWAIT P1, [R3+URZ], R0 ;  /* 0x00000000030075a7 */ /* 0x0022a4000802017f */
[----:B--2---:R-:W-:Y:S05]  /*23810*/  @!P1 NANOSLEEP.SYNCS 0x989680 ;  /* 0x009896800000995d */ /* 0x004fea0003900000 */
[----:B------:R-:W2:Y:S02]  /*23820*/  @!P1 SYNCS.PHASECHK.TRANS64 P1, [R3+URZ], R0 ;  /* 0x00000000030095a7 */ /* 0x000ea4000802007f */
[----:B--2---:R-:W-:Y:S05]  /*23830*/  @!P1 BRA `(.L_x_21) ;  /* 0xfffffffc00f09947 */ /* 0x004fea000383ffff */
[----:B------:R-:W-:Y:S05]  /*23840*/  BRA `(.L_x_20) ;  /* 0xfffffddc00a47947 */ /* 0x000fea000383ffff */
.L_x_26:
[----:B-1----:R-:W-:-:S04]  /*23850*/  IMAD.U32 R6, RZ, RZ, UR8 ;  /* 0x00000008ff067e24 */ /* 0x002fc8000f8e00ff */
[----:B------:R1:W2:Y:S03]  /*23860*/  SYNCS.PHASECHK.TRANS64.TRYWAIT P1, [R6+URZ], R4 ;  /* 0x00000004060075a7 */ /* 0x0002a6000802017f */
[----:B--2---:R-:W-:Y:S05]  /*23870*/  @!P1 NANOSLEEP.SYNCS 0x989680 ;  /* 0x009896800000995d */ /* 0x004fea0003900000 */
[----:B------:R-:W2:Y:S02]  /*23880*/  @!P1 SYNCS.PHASECHK.TRANS64 P1, [R6+URZ], R4 ;  /* 0x00000004060095a7 */ /* 0x000ea4000802007f */
[----:B--2---:R-:W-:Y:S05]  /*23890*/  @!P1 BRA `(.L_x_26) ;  /* 0xfffffffc00ec9947 */ /* 0x004fea000383ffff */
[----:B------:R-:W-:Y:S05]  /*238a0*/  BRA `(.L_x_25) ;  /* 0xfffffe0c00407947 */ /* 0x000fea000383ffff */
.L_x_307:
[----:B------:R-:W-:Y:S01]  /*238b0*/  BSSY B1, `(.L_x_327) ;  /* 0x0000006000017945 */ /* 0x000fe20003800000 */
[----:B------:R-:W-:-:S07]  /*238c0*/  IMAD.MOV.U32 R15, RZ, RZ, -0x1 ;  /* 0xffffffffff0f7424 */ /* 0x000fce00078e00ff */
[----:B------:R-:W-:Y:S05]  /*238d0*/  WARPSYNC.COLLECTIVE R15, `(.L_x_328) ;  /* 0x000000000f0c7348 */ /* 0x000fea0003c00000 */
[----:B------:R-:W-:Y:S02]  /*238e0*/  ELECT P6, UR62, PT ;  /* 0x00000000003e782f */ /* 0x000fe400038c0000 */
[----:B------:R-:W-:Y:S01]  /*238f0*/  MOV R14, UR62 ;  /* 0x0000003e000e7c02 */ /* 0x000fe20008000f00 */
[----:B------:R-:W-:Y:S10]  /*23900*/  ENDCOLLECTIVE ;  /* 0x000000000000791b */ /* 0x000ff40003800000 */
.L_x_328:
[----:B------:R-:W-:Y:S05]  /*23910*/  BSYNC B1 ;  /* 0x0000000000017941 */ /* 0x000fea0003800000 */
.L_x_327:
[----:B------:R-:W-:Y:S05]  /*23920*/  BRA `(.L_x_329) ;  /* 0xffffffec00e87947 */ /* 0x000fea000383ffff */
.L_x_310:
[----:B0-----:R0:W1:Y:S02]  /*23930*/  SYNCS.PHASECHK.TRANS64.TRYWAIT P0, [R15+URZ+0x28], R14 ;  /* 0x0000280e0f0075a7 */ /* 0x001064000800017f */
[----:B-1----:R-:W-:Y:S05]  /*23940*/  @!P0 NANOSLEEP.SYNCS 0x989680 ;  /* 0x009896800000895d */ /* 0x002fea0003900000 */
[----:B------:R-:W1:Y:S02]  /*23950*/  @!P0 SYNCS.PHASECHK.TRANS64 P0, [R15+URZ+0x28], R14 ;  /* 0x0000280e0f0085a7 */ /* 0x000e64000800007f */
[----:B-1----:R-:W-:Y:S05]  /*23960*/  @!P0 BRA `(.L_x_310) ;  /* 0xfffffffc00f08947 */ /* 0x002fea000383ffff */
[----:B------:R-:W-:Y:S05]  /*23970*/  BRA `(.L_x_330) ;  /* 0xfffffff000187947 */ /* 0x000fea000383ffff */
.L_x_318:
[----:B------:R-:W-:Y:S01]  /*23980*/  BSSY B0, `(.L_x_331) ;  /* 0x0000006000007945 */ /* 0x000fe20003800000 */
[----:B------:R-:W-:-:S07]  /*23990*/  IMAD.MOV.U32 R15, RZ, RZ, -0x1 ;  /* 0xffffffffff0f7424 */ /* 0x000fce00078e00ff */
[----:B------:R-:W-:Y:S05]  /*239a0*/  WARPSYNC.COLLECTIVE R15, `(.L_x_332) ;  /* 0x000000000f0c7348 */ /* 0x000fea0003c00000 */
[----:B------:R-:W-:Y:S02]  /*239b0*/  ELECT P6, UR62, PT ;  /* 0x00000000003e782f */ /* 0x000fe400038c0000 */
[----:B------:R-:W-:Y:S01]  /*239c0*/  MOV R14, UR62 ;  /* 0x0000003e000e7c02 */ /* 0x000fe20008000f00 */
[----:B------:R-:W-:Y:S10]  /*239d0*/  ENDCOLLECTIVE ;  /* 0x000000000000791b */ /* 0x000ff40003800000 */
.L_x_332:
[----:B------:R-:W-:Y:S05]  /*239e0*/  BSYNC B0 ;  /* 0x0000000000007941 */ /* 0x000fea0003800000 */
.L_x_331:
[----:B------:R-:W-:Y:S05]  /*239f0*/  BRA `(.L_x_333) ;  /* 0xfffffff800a47947 */ /* 0x000fea000383ffff */
.L_x_322:
[----:B0-----:R0:W1:Y:S02]  /*23a00*/  SYNCS.PHASECHK.TRANS64.TRYWAIT P0, [R4+URZ], R3 ;  /* 0x00000003040075a7 */ /* 0x001064000800017f */
[----:B-1----:R-:W-:Y:S05]  /*23a10*/  @!P0 NANOSLEEP.SYNCS 0x989680 ;  /* 0x009896800000895d */ /* 0x002fea0003900000 */
[----:B------:R-:W1:Y:S02]  /*23a20*/  @!P0 SYNCS.PHASECHK.TRANS64 P0, [R4+URZ], R3 ;  /* 0x00000003040085a7 */ /* 0x000e64000800007f */
[----:B-1----:R-:W-:Y:S05]  /*23a30*/  @!P0 BRA `(.L_x_322) ;  /* 0xfffffffc00f08947 */ /* 0x002fea000383ffff */
[----:B------:R-:W-:Y:S05]  /*23a40*/  BRA `(.L_x_334) ;  /* 0xfffffff800cc7947 */ /* 0x000fea000383ffff */
.L_x_323:
[----:B0-----:R0:W1:Y:S02]  /*23a50*/  SYNCS.PHASECHK.TRANS64.TRYWAIT P0, [R3+URZ], R0 ;  /* 0x00000000030075a7 */ /* 0x001064000800017f */
[----:B-1----:R-:W-:Y:S05]  /*23a60*/  @!P0 NANOSLEEP.SYNCS 0x989680 ;  /* 0x009896800000895d */ /* 0x002fea0003900000 */
[----:B------:R-:W1:Y:S02]  /*23a70*/  @!P0 SYNCS.PHASECHK.TRANS64 P0, [R3+URZ], R0 ;  /* 0x00000000030085a7 */ /* 0x000e64000800007f */
[----:B-1----:R-:W-:Y:S05]  /*23a80*/  @!P0 BRA `(.L_x_323) ;  /* 0xfffffffc00f08947 */ /* 0x002fea000383ffff */
[----:B------:R-:W-:Y:S05]  /*23a90*/  BRA `(.L_x_335) ;  /* 0xfffffff800dc7947 */ /* 0x000fea000383ffff */
.L_x_324:
[----:B0-----:R0:W1:Y:S02]  /*23aa0*/  SYNCS.PHASECHK.TRANS64.TRYWAIT P0, [R3+URZ], R0 ;  /* 0x00000000030075a7 */ /* 0x001064000800017f */
[----:B-1----:R-:W-:Y:S05]  /*23ab0*/  @!P0 NANOSLEEP.SYNCS 0x989680 ;  /* 0x009896800000895d */ /* 0x002fea0003900000 */
[----:B------:R-:W1:Y:S02]  /*23ac0*/  @!P0 SYNCS.PHASECHK.TRANS64 P0, [R3+URZ], R0 ;  /* 0x00000000030085a7 */ /* 0x000e64000800007f */
[----:B-1----:R-:W-:Y:S05]  /*23ad0*/  @!P0 BRA `(.L_x_324) ;  /* 0xfffffffc00f08947 */ /* 0x002fea000383ffff */
[----:B------:R-:W-:Y:S05]  /*23ae0*/  BRA `(.L_x_336) ;  /* 0xfffffff800ec7947 */ /* 0x000fea000383ffff */
.L_x_325:
[----:B0-----:R0:W1:Y:S02]  /*23af0*/  SYNCS.PHASECHK.TRANS64.TRYWAIT P0, [R3+URZ], R0 ;  /* 0x00000000030075a7 */ /* 0x001064000800017f */
[----:B-1----:R-:W-:Y:S05]  /*23b00*/  @!P0 NANOSLEEP.SYNCS 0x989680 ;  /* 0x009896800000895d */ /* 0x002fea0003900000 */
[----:B------:R-:W1:Y:S02]  /*23b10*/  @!P0 SYNCS.PHASECHK.TRANS64 P0, [R3+URZ], R0 ;  /* 0x00000000030085a7 */ /* 0x000e64000800007f */
[----:B-1----:R-:W-:Y:S05]  /*23b20*/  @!P0 BRA `(.L_x_325) ;  /* 0xfffffffc00f08947 */ /* 0x002fea000383ffff */
[----:B------:R-:W-:Y:S05]  /*23b30*/  BRA `(.L_x_337) ;  /* 0xfffffff800fc7947 */ /* 0x000fea000383ffff */
.L_x_338:
[----:B------:R-:W-:-:S00]  /*23b40*/  BRA `(.L_x_338) ;  /* 0xfffffffc00fc7947 */ /* 0x000fc0000383ffff */
[----:B------:R-:W-:-:S00]  /*23b50*/  NOP ;  /* 0x0000000000007918 */ /* 0x000fc00000000000 */
        /* <DEDUP_REMOVED lines=10> */
.L_x_339:


//--------------------- .nv.global.init           --------------------------
	.section	.nv.global.init,"aw",@progbits
.nv.global.init:
	.type		$str$22,@object
	.size		$str$22,($str$23 - $str$22)
$str$22:
        /*0000*/ 	.byte	0x6b, 0x5f, 0x74, 0x69, 0x6c, 0x65, 0x5f, 0x63, 0x6f, 0x75, 0x6e, 0x74, 0x20, 0x3e, 0x3d, 0x20
        /*0010*/ 	.byte	0x31, 0x00
	.type		$str$23,@object
	.size		$str$23,(__unnamed_1 - $str$23)
$str$23:
        /*0012*/ 	.byte	0x2f, 0x74, 0x6d, 0x70, 0x2f, 0x63, 0x75, 0x74, 0x6c, 0x61, 0x73, 0x73, 0x5f, 0x73, 0x77, 0x65
        /*0022*/ 	.byte	0x65, 0x70, 0x5f, 0x73, 0x72, 0x63, 0x2f, 0x69, 0x6e, 0x63, 0x6c, 0x75, 0x64, 0x65, 0x2f, 0x63
        /*0032*/ 	.byte	0x75, 0x74, 0x6c, 0x61, 0x73, 0x73, 0x2f, 0x67, 0x65, 0x6d, 0x6d, 0x2f, 0x63, 0x6f, 0x6c, 0x6c
        /*0042*/ 	.byte	0x65, 0x63, 0x74, 0x69, 0x76, 0x65, 0x2f, 0x73, 0x6d, 0x39, 0x30, 0x5f, 0x6d, 0x6d, 0x61, 0x5f
        /*0052*/ 	.byte	0x74, 0x6d, 0x61, 0x5f, 0x67, 0x6d, 0x6d, 0x61, 0x5f, 0x73, 0x73, 0x5f, 0x77, 0x61, 0x72, 0x70
        /*0062*/ 	.byte	0x73, 0x70, 0x65, 0x63, 0x69, 0x61, 0x6c, 0x69, 0x7a, 0x65, 0x64, 0x2e, 0x68, 0x70, 0x70, 0x00
	.type		__unnamed_1,@object
	.size		__unnamed_1,(.L_0 - __unnamed_1)
__unnamed_1:
        /* <DEDUP_REMOVED lines=181> */
        /*0bc2*/ 	.byte	0x65, 0x6e, 0x74, 0x69, 0x74, 0x79, 0x5d, 0x00
.L_0:


//--------------------- .nv.shared._ZN7cutlass13device_kernelINS_4gemm6kernel13GemmUniversalIN4cute5tupleIJiiiiEEENS1_10collective13CollectiveMmaINS1_34MainloopSm90TmaGmmaWarpSpecializedILi5ENS5_IJNS4_1CILi2EEENSA_ILi1EEESC_EEENS1_35KernelTmaWarpSpecializedCooperativeEEENS5_IJNSA_ILi384EEENSA_ILi256EEENSA_ILi32EEEEEENS_6half_tENS5_IJlSC_lEEESK_SL_NS4_8TiledMMAINS4_8MMA_AtomIJNS4_4SM904GMMA26MMA_64x256x16_F32F16F16_SSILNSP_5MajorE0ELSR_0ELNSP_7ScaleInE1ELSS_1EEEEEENS4_6LayoutISD_NS5_IJSC_NSA_ILi0EEESW_EEEEENS5_IJNS4_10UnderscoreESZ_SZ_EEEEENS4_13SM90_TMA_LOADENS4_14ComposedLayoutINS4_7SwizzleILi2ELi4ELi3EEENS4_18smem_ptr_flag_bitsILi16EEENSV_INS5_IJNSA_ILi8EEESI_EEENS5_IJSI_SC_EEEEEEEvNS4_8identityENS4_23SM90_TMA_LOAD_MULTICASTES1C_vS1D_EENS_8epilogue10collective6detail29Sm90TmaWarpSpecializedAdapterINS1H_15DefaultEpilogueISK_SL_SL_NS1G_6thread17LinearCombinationISK_Li1EffLNS1L_9ScaleType4KindE0ELNS_15FloatRoundStyleE2ESK_EENS1_15EpilogueDefaultEEEEEvvEEEEvNT_6ParamsE --------------------------
	.section	.nv.shared._ZN7cutlass13device_kernelINS_4gemm6kernel13GemmUniversalIN4cute5tupleIJiiiiEEENS1_10collective13CollectiveMmaINS1_34MainloopSm90TmaGmmaWarpSpecializedILi5ENS5_IJNS4_1CILi2EEENSA_ILi1EEESC_EEENS1_35KernelTmaWarpSpecializedCooperativeEEENS5_IJNSA_ILi384EEENSA_ILi256EEENSA_ILi32EEEEEENS_6half_tENS5_IJlSC_lEEESK_SL_NS4_8TiledMMAINS4_8MMA_AtomIJNS4_4SM904GMMA26MMA_64x256x16_F32F16F16_SSILNSP_5MajorE0ELSR_0ELNSP_7ScaleInE1ELSS_1EEEEEENS4_6LayoutISD_NS5_IJSC_NSA_ILi0EEESW_EEEEENS5_IJNS4_10UnderscoreESZ_SZ_EEEEENS4_13SM90_TMA_LOADENS4_14ComposedLayoutINS4_7SwizzleILi2ELi4ELi3EEENS4_18smem_ptr_flag_bitsILi16EEENSV_INS5_IJNSA_ILi8EEESI_EEENS5_IJSI_SC_EEEEEEEvNS4_8identityENS4_23SM90_TMA_LOAD_MULTICASTES1C_vS1D_EENS_8epilogue10collective6detail29Sm90TmaWarpSpecializedAdapterINS1H_15DefaultEpilogueISK_SL_SL_NS1G_6thread17LinearCombinationISK_Li1EffLNS1L_9ScaleType4KindE0ELNS_15FloatRoundStyleE2ESK_EENS1_15EpilogueDefaultEEEEEvvEEEEvNT_6ParamsE,"aw",@nobits
	.sectionflags	@""
	.align	16
	.zero		1024


//--------------------- .nv.shared.reserved.0     --------------------------
	.section	.nv.shared.reserved.0,"aw",@nobits
	.weak		__nv_reservedSMEM_offset_0_alias
	.size		__nv_reservedSMEM_offset_0_alias, 0, 0
	.other		__nv_reservedSMEM_offset_0_alias,@"STO_CUDA_RESERVED_SHARED STV_DEFAULT"
__nv_reservedSMEM_offset_0_alias:
	.zero		0


//--------------------- .nv.global                --------------------------
	.section	.nv.global,"aw",@nobits
.nv.global:
	.type		_ZN39_INTERNAL_96c6b28c_4_k_cu_72a96e62_66734cute1_E,@object
	.size		_ZN39_INTERNAL_96c6b28c_4_k_cu_72a96e62_66734cute1_E,(_ZN39_INTERNAL_96c6b28c_4_k_cu_72a96e62_66734cuda3std3__45__cpo6cbeginE - _ZN39_INTERNAL_96c6b28c_4_k_cu_72a96e62_66734cute1_E)
_ZN39_INTERNAL_96c6b28c_4_k_cu_72a96e62_66734cute1_E:
	.zero		1
	.type		_ZN39_INTERNAL_96c6b28c_4_k_cu_72a96e62_66734cuda3std3__45__cpo6cbeginE,@object
	.size		_ZN39_INTERNAL_96c6b28c_4_k_cu_72a96e62_66734cuda3std3__45__cpo6cbeginE,(_ZN39_INTERNAL_96c6b28c_4_k_cu_72a96e62_66734cuda3std3__48in_placeE - _ZN39_INTERNAL_96c6b28c_4_k_cu_72a96e62_66734cuda3std3__45__cpo6cbeginE)
_ZN39_INTERNAL_96c6b28c_4_k_cu_72a96e62_66734cuda3std3__45__cpo6cbeginE:
	.zero		1
	.type		_ZN39_INTERNAL_96c6b28c_4_k_cu_72a96e62_66734cuda3std3__48in_placeE,@object
	.size		_ZN39_INTERNAL_96c6b28c_4_k_cu_72a96e62_66734cuda3std3__48in_placeE,(_ZN39_INTERNAL_96c6b28c_4_k_cu_72a96e62_66734cuda3std6ranges3__45__cpo9iter_moveE - _ZN39_INTERNAL_96c6b28c_4_k_cu_72a96e62_66734cuda3std3__48in_placeE)
_ZN39_INTERNAL_96c6b28c_4_k_cu_72a96e62_66734cuda3std3__48in_placeE:
	.zero		1
	.type		_ZN39_INTERNAL_96c6b28c_4_k_cu_72a96e62_66734cuda3std6ranges3__45__cpo9iter_moveE,@object
	.size		_ZN39_INTERNAL_96c6b28c_4_k_cu_72a96e62_66734cuda3std6ranges3__45__cpo9iter_moveE,(_ZN39_INTERNAL_96c6b28c_4_k_cu_72a96e62_66734cuda3std3__45__cpo5beginE - _ZN39_INTERNAL_96c6b28c_4_k_cu_72a96e62_66734cuda3std6ranges3__45__cpo9iter_moveE)
_ZN39_INTERNAL_96c6b28c_4_k_cu_72a96e62_66734cuda3std6ranges3__45__cpo9iter_moveE:
	.zero		1
	.type		_ZN39_INTERNAL_96c6b28c_4_k_cu_72a96e62_66734cuda3std3__45__cpo5beginE,@object
	.size		_ZN39_INTERNAL_96c6b28c_4_k_cu_72a96e62_66734cuda3std3__45__cpo5beginE,(_ZN39_INTERNAL_96c6b28c_4_k_cu_72a96e62_66734cuda3std3__441_GLOBAL__N__96c6b28c_4_k_cu_72a96e62_66736ignoreE - _ZN39_INTERNAL_96c6b28c_4_k_cu_72a96e62_66734cuda3std3__45__cpo5beginE)
_ZN39_INTERNAL_96c6b28c_4_k_cu_72a96e62_66734cuda3std3__45__cpo5beginE:
	.zero		1
	.type		_ZN39_INTERNAL_96c6b28c_4_k_cu_72a96e62_66734cuda3std3__441_GLOBAL__N__96c6b28c_4_k_cu_72a96e62_66736ignoreE,@object
	.size		_ZN39_INTERNAL_96c6b28c_4_k_cu_72a96e62_66734cuda3std3__441_GLOBAL__N__96c6b28c_4_k_cu_72a96e62_66736ignoreE,(_ZN39_INTERNAL_96c6b28c_4_k_cu_72a96e62_66734cute7productE - _ZN39_INTERNAL_96c6b28c_4_k_cu_72a96e62_66734cuda3std3__441_GLOBAL__N__96c6b28c_4_k_cu_72a96e62_66736ignoreE)
_ZN39_INTERNAL_96c6b28c_4_k_cu_72a96e62_66734cuda3std3__441_GLOBAL__N__96c6b28c_4_k_cu_72a96e62_66736ignoreE:
	.zero		1
	.type		_ZN39_INTERNAL_96c6b28c_4_k_cu_72a96e62_66734cute7productE,@object
	.size		_ZN39_INTERNAL_96c6b28c_4_k_cu_72a96e62_66734cute7productE,(_ZN39_INTERNAL_96c6b28c_4_k_cu_72a96e62_66734cuda3std3__45__cpo3endE - _ZN39_INTERNAL_96c6b28c_4_k_cu_72a96e62_66734cute7productE)
_ZN39_INTERNAL_96c6b28c_4_k_cu_72a96e62_66734cute7productE:
	.zero		1
	.type		_ZN39_INTERNAL_96c6b28c_4_k_cu_72a96e62_66734cuda3std3__45__cpo3endE,@object
	.size		_ZN39_INTERNAL_96c6b28c_4_k_cu_72a96e62_66734cuda3std3__45__cpo3endE,(_ZN39_INTERNAL_96c6b28c_4_k_cu_72a96e62_66734cuda3std3__419piecewise_constructE - _ZN39_INTERNAL_96c6b28c_4_k_cu_72a96e62_66734cuda3std3__45__cpo3endE)
_ZN39_INTERNAL_96c6b28c_4_k_cu_72a96e62_66734cuda3std3__45__cpo3endE:
	.zero		1
	.type		_ZN39_INTERNAL_96c6b28c_4_k_cu_72a96e62_66734cuda3std3__419piecewise_constructE,@object
	.size		_ZN39_INTERNAL_96c6b28c_4_k_cu_72a96e62_66734cuda3std3__419piecewise_constructE,(_ZN39_INTERNAL_96c6b28c_4_k_cu_72a96e62_66734cuda3std3__45__cpo4cendE - _ZN39_INTERNAL_96c6b28c_4_k_cu_72a96e62_66734cuda3std3__419piecewise_constructE)
_ZN39_INTERNAL_96c6b28c_4_k_cu_72a96e62_66734cuda3std3__419piecewise_constructE:
	.zero		1
	.type		_ZN39_INTERNAL_96c6b28c_4_k_cu_72a96e62_66734cuda3std3__45__cpo4cendE,@object
	.size		_ZN39_INTERNAL_96c6b28c_4_k_cu_72a96e62_66734cuda3std3__45__cpo4cendE,(_ZN39_INTERNAL_96c6b28c_4_k_cu_72a96e62_66734cuda3std6ranges3__45__cpo4swapE - _ZN39_INTERNAL_96c6b28c_4_k_cu_72a96e62_66734cuda3std3__45__cpo4cendE)
_ZN39_INTERNAL_96c6b28c_4_k_cu_72a96e62_66734cuda3std3__45__cpo4cendE:
	.zero		1
	.type		_ZN39_INTERNAL_96c6b28c_4_k_cu_72a96e62_66734cuda3std6ranges3__45__cpo4swapE,@object
	.size		_ZN39_INTERNAL_96c6b28c_4_k_cu_72a96e62_66734cuda3std6ranges3__45__cpo4swapE,(.L_8 - _ZN39_INTERNAL_96c6b28c_4_k_cu_72a96e62_66734cuda3std6ranges3__45__cpo4swapE)
_ZN39_INTERNAL_96c6b28c_4_k_cu_72a96e62_66734cuda3std6ranges3__45__cpo4swapE:
	.zero		1
.L_8:


//--------------------- .nv.constant0._ZN7cutlass13device_kernelINS_4gemm6kernel13GemmUniversalIN4cute5tupleIJiiiiEEENS1_10collective13CollectiveMmaINS1_34MainloopSm90TmaGmmaWarpSpecializedILi5ENS5_IJNS4_1CILi2EEENSA_ILi1EEESC_EEENS1_35KernelTmaWarpSpecializedCooperativeEEENS5_IJNSA_ILi384EEENSA_ILi256EEENSA_ILi32EEEEEENS_6half_tENS5_IJlSC_lEEESK_SL_NS4_8TiledMMAINS4_8MMA_AtomIJNS4_4SM904GMMA26MMA_64x256x16_F32F16F16_SSILNSP_5MajorE0ELSR_0ELNSP_7ScaleInE1ELSS_1EEEEEENS4_6LayoutISD_NS5_IJSC_NSA_ILi0EEESW_EEEEENS5_IJNS4_10UnderscoreESZ_SZ_EEEEENS4_13SM90_TMA_LOADENS4_14ComposedLayoutINS4_7SwizzleILi2ELi4ELi3EEENS4_18smem_ptr_flag_bitsILi16EEENSV_INS5_IJNSA_ILi8EEESI_EEENS5_IJSI_SC_EEEEEEEvNS4_8identityENS4_23SM90_TMA_LOAD_MULTICASTES1C_vS1D_EENS_8epilogue10collective6detail29Sm90TmaWarpSpecializedAdapterINS1H_15DefaultEpilogueISK_SL_SL_NS1G_6thread17LinearCombinationISK_Li1EffLNS1L_9ScaleType4KindE0ELNS_15FloatRoundStyleE2ESK_EENS1_15EpilogueDefaultEEEEEvvEEEEvNT_6ParamsE --------------------------
	.section	.nv.constant0._ZN7cutlass13device_kernelINS_4gemm6kernel13GemmUniversalIN4cute5tupleIJiiiiEEENS1_10collective13CollectiveMmaINS1_34MainloopSm90TmaGmmaWarpSpecializedILi5ENS5_IJNS4_1CILi2EEENSA_ILi1EEESC_EEENS1_35KernelTmaWarpSpecializedCooperativeEEENS5_IJNSA_ILi384EEENSA_ILi256EEENSA_ILi32EEEEEENS_6half_tENS5_IJlSC_lEEESK_SL_NS4_8TiledMMAINS4_8MMA_AtomIJNS4_4SM904GMMA26MMA_64x256x16_F32F16F16_SSILNSP_5MajorE0ELSR_0ELNSP_7ScaleInE1ELSS_1EEEEEENS4_6LayoutISD_NS5_IJSC_NSA_ILi0EEESW_EEEEENS5_IJNS4_10UnderscoreESZ_SZ_EEEEENS4_13SM90_TMA_LOADENS4_14ComposedLayoutINS4_7SwizzleILi2ELi4ELi3EEENS4_18smem_ptr_flag_bitsILi16EEENSV_INS5_IJNSA_ILi8EEESI_EEENS5_IJSI_SC_EEEEEEEvNS4_8identityENS4_23SM90_TMA_LOAD_MULTICASTES1C_vS1D_EENS_8epilogue10collective6detail29Sm90TmaWarpSpecializedAdapterINS1H_15DefaultEpilogueISK_SL_SL_NS1G_6thread17LinearCombinationISK_Li1EffLNS1L_9ScaleType4KindE0ELNS_15FloatRoundStyleE2ESK_EENS1_15EpilogueDefaultEEEEEvvEEEEvNT_6ParamsE,"a",@progbits
	.sectionflags	@""
	.align	4
.nv.constant0._ZN7cutlass13device_kernelINS_4gemm6kernel13GemmUniversalIN4cute5tupleIJiiiiEEENS1_10collective13CollectiveMmaINS1_34MainloopSm90TmaGmmaWarpSpecializedILi5ENS5_IJNS4_1CILi2EEENSA_ILi1EEESC_EEENS1_35KernelTmaWarpSpecializedCooperativeEEENS5_IJNSA_ILi384EEENSA_ILi256EEENSA_ILi32EEEEEENS_6half_tENS5_IJlSC_lEEESK_SL_NS4_8TiledMMAINS4_8MMA_AtomIJNS4_4SM904GMMA26MMA_64x256x16_F32F16F16_SSILNSP_5MajorE0ELSR_0ELNSP_7ScaleInE1ELSS_1EEEEEENS4_6LayoutISD_NS5_IJSC_NSA_ILi0EEESW_EEEEENS5_IJNS4_10UnderscoreESZ_SZ_EEEEENS4_13SM90_TMA_LOADENS4_14ComposedLayoutINS4_7SwizzleILi2ELi4ELi3EEENS4_18smem_ptr_flag_bitsILi16EEENSV_INS5_IJNSA_ILi8EEESI_EEENS5_IJSI_SC_EEEEEEEvNS4_8identityENS4_23SM90_TMA_LOAD_MULTICASTES1C_vS1D_EENS_8epilogue10collective6detail29Sm90TmaWarpSpecializedAdapterINS1H_15DefaultEpilogueISK_SL_SL_NS1G_6thread17LinearCombinationISK_Li1EffLNS1L_9ScaleType4KindE0ELNS_15FloatRoundStyleE2ESK_EENS1_15EpilogueDefaultEEEEEvvEEEEvNT_6ParamsE:
	.zero		1664


//--------------------- SYMBOLS --------------------------

	.type		.nv.reservedSmem.offset0,@object
	.size		.nv.reservedSmem.offset0,0x4
	.type		__assertfail,@function
